//
// Generated by NVIDIA NVVM Compiler
//
// Compiler Build ID: CL-36424714
// Cuda compilation tools, release 13.0, V13.0.88
// Based on NVVM 20.0.0
//

.version 9.0
.target sm_100
.address_size 64

	// .globl	_Z5sobelPhS_jjj
.const .align 4 .b8 mask[200] = {255, 255, 255, 255, 252, 255, 255, 255, 250, 255, 255, 255, 252, 255, 255, 255, 255, 255, 255, 255, 254, 255, 255, 255, 248, 255, 255, 255, 244, 255, 255, 255, 248, 255, 255, 255, 254, 255, 255, 255, 0, 0, 0, 0, 0, 0, 0, 0, 0, 0, 0, 0, 0, 0, 0, 0, 0, 0, 0, 0, 2, 0, 0, 0, 8, 0, 0, 0, 12, 0, 0, 0, 8, 0, 0, 0, 2, 0, 0, 0, 1, 0, 0, 0, 4, 0, 0, 0, 6, 0, 0, 0, 4, 0, 0, 0, 1, 0, 0, 0, 255, 255, 255, 255, 254, 255, 255, 255, 0, 0, 0, 0, 2, 0, 0, 0, 1, 0, 0, 0, 252, 255, 255, 255, 248, 255, 255, 255, 0, 0, 0, 0, 8, 0, 0, 0, 4, 0, 0, 0, 250, 255, 255, 255, 244, 255, 255, 255, 0, 0, 0, 0, 12, 0, 0, 0, 6, 0, 0, 0, 252, 255, 255, 255, 248, 255, 255, 255, 0, 0, 0, 0, 8, 0, 0, 0, 4, 0, 0, 0, 255, 255, 255, 255, 254, 255, 255, 255, 0, 0, 0, 0, 2, 0, 0, 0, 1};

.visible .entry _Z5sobelPhS_jjj(
	.param .u64 .ptr .align 1 _Z5sobelPhS_jjj_param_0,
	.param .u64 .ptr .align 1 _Z5sobelPhS_jjj_param_1,
	.param .u32 _Z5sobelPhS_jjj_param_2,
	.param .u32 _Z5sobelPhS_jjj_param_3,
	.param .u32 _Z5sobelPhS_jjj_param_4
)
{
	.reg .pred 	%p<228>;
	.reg .b32 	%r<833>;
	.reg .b64 	%rd<313>;
	.reg .b64 	%fd<612>;

	ld.param.u32 	%r106, [_Z5sobelPhS_jjj_param_2];
	ld.param.u32 	%r107, [_Z5sobelPhS_jjj_param_3];
	mov.u32 	%r109, %tid.x;
	mov.u32 	%r110, %ctaid.x;
	mov.u32 	%r111, %ntid.x;
	mad.lo.s32 	%r1, %r110, %r111, %r109;
	setp.gt.u32 	%p19, %r1, %r106;
	setp.eq.s32 	%p20, %r107, 0;
	or.pred  	%p21, %p19, %p20;
	@%p21 bra 	$L__BB0_103;
	ld.param.u32 	%r805, [_Z5sobelPhS_jjj_param_4];
	ld.param.u32 	%r768, [_Z5sobelPhS_jjj_param_3];
	mul.lo.s32 	%r113, %r768, %r1;
	add.s32 	%r114, %r1, -2;
	mul.lo.s32 	%r115, %r768, %r114;
	ld.const.u32 	%r2, [mask+60];
	add.s32 	%r116, %r1, -1;
	add.s32 	%r117, %r115, %r768;
	ld.const.u32 	%r3, [mask+44];
	ld.const.u32 	%r4, [mask+64];
	ld.const.u32 	%r5, [mask+84];
	ld.const.u32 	%r6, [mask+8];
	ld.const.u32 	%r7, [mask+28];
	ld.const.u32 	%r8, [mask+48];
	ld.const.u32 	%r9, [mask+68];
	shl.b32 	%r118, %r768, 1;
	add.s32 	%r119, %r117, %r118;
	add.s32 	%r120, %r1, 2;
	add.s32 	%r121, %r119, %r768;
	ld.const.u32 	%r10, [mask+16];
	ld.const.u32 	%r11, [mask+36];
	ld.const.u32 	%r12, [mask+56];
	ld.const.u32 	%r13, [mask+76];
	ld.const.u32 	%r14, [mask+96];
	ld.const.u32 	%r15, [mask+100];
	ld.const.u32 	%r16, [mask+120];
	ld.const.u32 	%r17, [mask+140];
	ld.const.u32 	%r18, [mask+160];
	ld.const.u32 	%r19, [mask+180];
	ld.const.u32 	%r20, [mask+104];
	ld.const.u32 	%r21, [mask+124];
	ld.const.u32 	%r22, [mask+144];
	ld.const.u32 	%r23, [mask+164];
	ld.const.u32 	%r24, [mask+184];
	ld.const.u32 	%r25, [mask+108];
	add.s32 	%r122, %r115, 2;
	mad.lo.s32 	%r831, %r805, %r122, 2;
	add.s32 	%r123, %r117, 2;
	mad.lo.s32 	%r830, %r805, %r123, 2;
	add.s32 	%r124, %r113, 2;
	mad.lo.s32 	%r829, %r805, %r124, 2;
	add.s32 	%r125, %r119, 2;
	mad.lo.s32 	%r828, %r805, %r125, 2;
	add.s32 	%r126, %r121, 2;
	mad.lo.s32 	%r827, %r805, %r126, 2;
	mad.lo.s32 	%r127, %r805, %r115, %r805;
	add.s32 	%r826, %r127, 2;
	mad.lo.s32 	%r128, %r805, %r117, %r805;
	add.s32 	%r825, %r128, 2;
	mad.lo.s32 	%r129, %r805, %r113, %r805;
	add.s32 	%r824, %r129, 2;
	mad.lo.s32 	%r130, %r805, %r119, %r805;
	add.s32 	%r823, %r130, 2;
	mad.lo.s32 	%r131, %r805, %r121, %r805;
	add.s32 	%r822, %r131, 2;
	add.s32 	%r132, %r115, -1;
	mad.lo.s32 	%r821, %r805, %r132, 2;
	add.s32 	%r133, %r117, -1;
	mad.lo.s32 	%r820, %r805, %r133, 2;
	add.s32 	%r134, %r113, -1;
	mad.lo.s32 	%r819, %r805, %r134, 2;
	add.s32 	%r135, %r119, -1;
	mad.lo.s32 	%r818, %r805, %r135, 2;
	add.s32 	%r136, %r121, -1;
	mad.lo.s32 	%r817, %r805, %r136, 2;
	mul.lo.s32 	%r137, %r805, %r768;
	mad.lo.s32 	%r816, %r137, %r120, 2;
	mad.lo.s32 	%r814, %r137, %r1, 2;
	add.s32 	%r815, %r814, %r137;
	mad.lo.s32 	%r813, %r137, %r116, 2;
	mad.lo.s32 	%r812, %r137, %r114, 2;
	add.s32 	%r138, %r121, -2;
	mad.lo.s32 	%r811, %r805, %r138, 2;
	add.s32 	%r139, %r119, -2;
	mad.lo.s32 	%r810, %r805, %r139, 2;
	add.s32 	%r140, %r113, -2;
	mad.lo.s32 	%r809, %r805, %r140, 2;
	add.s32 	%r141, %r117, -2;
	mad.lo.s32 	%r808, %r805, %r141, 2;
	add.s32 	%r142, %r115, -2;
	mad.lo.s32 	%r807, %r805, %r142, 2;
	mov.b32 	%r832, 0;
$L__BB0_2:
	ld.param.u32 	%r769, [_Z5sobelPhS_jjj_param_3];
	ld.param.u32 	%r736, [_Z5sobelPhS_jjj_param_2];
	ld.param.u64 	%rd311, [_Z5sobelPhS_jjj_param_0];
	cvta.to.global.u64 	%rd1, %rd311;
	setp.gt.u32 	%p22, %r832, 1;
	add.s32 	%r77, %r832, -2;
	setp.lt.u32 	%p23, %r77, %r769;
	and.pred  	%p24, %p22, %p23;
	mov.u32 	%r143, %ctaid.x;
	mov.u32 	%r144, %ntid.x;
	mov.u32 	%r145, %tid.x;
	mad.lo.s32 	%r146, %r143, %r144, %r145;
	setp.gt.s32 	%p25, %r146, 1;
	add.s32 	%r147, %r146, -2;
	setp.lt.u32 	%p26, %r147, %r736;
	and.pred  	%p1, %p25, %p26;
	and.pred  	%p2, %p24, %p1;
	mov.f64 	%fd465, 0d0000000000000000;
	not.pred 	%p28, %p2;
	mov.f64 	%fd466, %fd465;
	mov.f64 	%fd467, %fd465;
	@%p28 bra 	$L__BB0_4;
	add.s32 	%r148, %r807, -1;
	add.s32 	%r149, %r807, -2;
	cvt.u64.u32 	%rd4, %r807;
	add.s64 	%rd5, %rd1, %rd4;
	ld.global.u8 	%r150, [%rd5];
	cvt.u64.u32 	%rd6, %r148;
	add.s64 	%rd7, %rd1, %rd6;
	ld.global.u8 	%r151, [%rd7];
	cvt.u64.u32 	%rd8, %r149;
	add.s64 	%rd9, %rd1, %rd8;
	ld.global.u8 	%r152, [%rd9];
	ld.const.u32 	%r153, [mask];
	mul.lo.s32 	%r154, %r153, %r150;
	cvt.rn.f64.s32 	%fd465, %r154;
	mul.lo.s32 	%r155, %r153, %r151;
	cvt.rn.f64.s32 	%fd466, %r155;
	mul.lo.s32 	%r156, %r153, %r152;
	cvt.rn.f64.s32 	%fd467, %r156;
$L__BB0_4:
	ld.param.u32 	%r770, [_Z5sobelPhS_jjj_param_3];
	add.s32 	%r78, %r77, 1;
	setp.lt.u32 	%p29, %r78, %r770;
	and.pred  	%p3, %p29, %p1;
	not.pred 	%p30, %p3;
	@%p30 bra 	$L__BB0_6;
	add.s32 	%r157, %r821, -1;
	add.s32 	%r158, %r821, -2;
	cvt.u64.u32 	%rd10, %r821;
	add.s64 	%rd11, %rd1, %rd10;
	ld.global.u8 	%r159, [%rd11];
	cvt.u64.u32 	%rd12, %r157;
	add.s64 	%rd13, %rd1, %rd12;
	ld.global.u8 	%r160, [%rd13];
	cvt.u64.u32 	%rd14, %r158;
	add.s64 	%rd15, %rd1, %rd14;
	ld.global.u8 	%r161, [%rd15];
	ld.const.u32 	%r162, [mask+20];
	mul.lo.s32 	%r163, %r162, %r159;
	cvt.rn.f64.s32 	%fd302, %r163;
	add.f64 	%fd465, %fd465, %fd302;
	mul.lo.s32 	%r164, %r162, %r160;
	cvt.rn.f64.s32 	%fd303, %r164;
	add.f64 	%fd466, %fd466, %fd303;
	mul.lo.s32 	%r165, %r162, %r161;
	cvt.rn.f64.s32 	%fd304, %r165;
	add.f64 	%fd467, %fd467, %fd304;
$L__BB0_6:
	ld.param.u32 	%r771, [_Z5sobelPhS_jjj_param_3];
	ld.param.u32 	%r737, [_Z5sobelPhS_jjj_param_2];
	setp.lt.u32 	%p31, %r832, %r771;
	mov.u32 	%r166, %ctaid.x;
	mov.u32 	%r167, %ntid.x;
	mov.u32 	%r168, %tid.x;
	mad.lo.s32 	%r169, %r166, %r167, %r168;
	setp.gt.s32 	%p32, %r169, 1;
	add.s32 	%r170, %r169, -2;
	setp.lt.u32 	%p33, %r170, %r737;
	and.pred  	%p34, %p32, %p33;
	and.pred  	%p4, %p31, %p34;
	not.pred 	%p36, %p4;
	@%p36 bra 	$L__BB0_8;
	add.s32 	%r171, %r812, -1;
	add.s32 	%r172, %r812, -2;
	cvt.u64.u32 	%rd16, %r812;
	add.s64 	%rd17, %rd1, %rd16;
	ld.global.u8 	%r173, [%rd17];
	cvt.u64.u32 	%rd18, %r171;
	add.s64 	%rd19, %rd1, %rd18;
	ld.global.u8 	%r174, [%rd19];
	cvt.u64.u32 	%rd20, %r172;
	add.s64 	%rd21, %rd1, %rd20;
	ld.global.u8 	%r175, [%rd21];
	ld.const.u32 	%r176, [mask+40];
	mul.lo.s32 	%r177, %r176, %r173;
	cvt.rn.f64.s32 	%fd305, %r177;
	add.f64 	%fd465, %fd465, %fd305;
	mul.lo.s32 	%r178, %r176, %r174;
	cvt.rn.f64.s32 	%fd306, %r178;
	add.f64 	%fd466, %fd466, %fd306;
	mul.lo.s32 	%r179, %r176, %r175;
	cvt.rn.f64.s32 	%fd307, %r179;
	add.f64 	%fd467, %fd467, %fd307;
$L__BB0_8:
	ld.param.u32 	%r772, [_Z5sobelPhS_jjj_param_3];
	ld.param.u32 	%r738, [_Z5sobelPhS_jjj_param_2];
	add.s32 	%r79, %r832, 1;
	setp.ge.u32 	%p37, %r79, %r772;
	mov.u32 	%r180, %ctaid.x;
	mov.u32 	%r181, %ntid.x;
	mov.u32 	%r182, %tid.x;
	mad.lo.s32 	%r183, %r180, %r181, %r182;
	setp.gt.s32 	%p38, %r183, 1;
	add.s32 	%r184, %r183, -2;
	setp.lt.u32 	%p39, %r184, %r738;
	and.pred  	%p40, %p38, %p39;
	not.pred 	%p42, %p40;
	or.pred  	%p43, %p37, %p42;
	@%p43 bra 	$L__BB0_10;
	add.s32 	%r185, %r826, -1;
	add.s32 	%r186, %r826, -2;
	cvt.u64.u32 	%rd22, %r826;
	add.s64 	%rd23, %rd1, %rd22;
	ld.global.u8 	%r187, [%rd23];
	cvt.u64.u32 	%rd24, %r185;
	add.s64 	%rd25, %rd1, %rd24;
	ld.global.u8 	%r188, [%rd25];
	cvt.u64.u32 	%rd26, %r186;
	add.s64 	%rd27, %rd1, %rd26;
	ld.global.u8 	%r189, [%rd27];
	mul.lo.s32 	%r190, %r2, %r187;
	cvt.rn.f64.s32 	%fd308, %r190;
	add.f64 	%fd465, %fd465, %fd308;
	mul.lo.s32 	%r191, %r2, %r188;
	cvt.rn.f64.s32 	%fd309, %r191;
	add.f64 	%fd466, %fd466, %fd309;
	mul.lo.s32 	%r192, %r2, %r189;
	cvt.rn.f64.s32 	%fd310, %r192;
	add.f64 	%fd467, %fd467, %fd310;
$L__BB0_10:
	ld.param.u32 	%r773, [_Z5sobelPhS_jjj_param_3];
	ld.param.u32 	%r739, [_Z5sobelPhS_jjj_param_2];
	add.s32 	%r80, %r79, 1;
	setp.ge.u32 	%p44, %r80, %r773;
	mov.u32 	%r193, %ctaid.x;
	mov.u32 	%r194, %ntid.x;
	mov.u32 	%r195, %tid.x;
	mad.lo.s32 	%r196, %r193, %r194, %r195;
	setp.gt.s32 	%p45, %r196, 1;
	add.s32 	%r197, %r196, -2;
	setp.lt.u32 	%p46, %r197, %r739;
	and.pred  	%p47, %p45, %p46;
	not.pred 	%p49, %p47;
	or.pred  	%p50, %p44, %p49;
	@%p50 bra 	$L__BB0_12;
	add.s32 	%r198, %r831, -1;
	add.s32 	%r199, %r831, -2;
	cvt.u64.u32 	%rd28, %r831;
	add.s64 	%rd29, %rd1, %rd28;
	ld.global.u8 	%r200, [%rd29];
	cvt.u64.u32 	%rd30, %r198;
	add.s64 	%rd31, %rd1, %rd30;
	ld.global.u8 	%r201, [%rd31];
	cvt.u64.u32 	%rd32, %r199;
	add.s64 	%rd33, %rd1, %rd32;
	ld.global.u8 	%r202, [%rd33];
	ld.const.u32 	%r203, [mask+80];
	mul.lo.s32 	%r204, %r203, %r200;
	cvt.rn.f64.s32 	%fd311, %r204;
	add.f64 	%fd465, %fd465, %fd311;
	mul.lo.s32 	%r205, %r203, %r201;
	cvt.rn.f64.s32 	%fd312, %r205;
	add.f64 	%fd466, %fd466, %fd312;
	mul.lo.s32 	%r206, %r203, %r202;
	cvt.rn.f64.s32 	%fd313, %r206;
	add.f64 	%fd467, %fd467, %fd313;
$L__BB0_12:
	ld.param.u32 	%r774, [_Z5sobelPhS_jjj_param_3];
	ld.param.u32 	%r740, [_Z5sobelPhS_jjj_param_2];
	setp.gt.u32 	%p51, %r832, 1;
	add.s32 	%r207, %r832, -2;
	setp.lt.u32 	%p52, %r207, %r774;
	and.pred  	%p53, %p51, %p52;
	mov.u32 	%r208, %ctaid.x;
	mov.u32 	%r209, %ntid.x;
	mov.u32 	%r210, %tid.x;
	mad.lo.s32 	%r211, %r208, %r209, %r210;
	setp.gt.s32 	%p54, %r211, 0;
	add.s32 	%r212, %r211, -1;
	setp.lt.u32 	%p55, %r212, %r740;
	and.pred  	%p56, %p54, %p55;
	and.pred  	%p5, %p53, %p56;
	not.pred 	%p57, %p5;
	@%p57 bra 	$L__BB0_14;
	add.s32 	%r213, %r808, -1;
	add.s32 	%r214, %r808, -2;
	cvt.u64.u32 	%rd34, %r808;
	add.s64 	%rd35, %rd1, %rd34;
	ld.global.u8 	%r215, [%rd35];
	cvt.u64.u32 	%rd36, %r213;
	add.s64 	%rd37, %rd1, %rd36;
	ld.global.u8 	%r216, [%rd37];
	cvt.u64.u32 	%rd38, %r214;
	add.s64 	%rd39, %rd1, %rd38;
	ld.global.u8 	%r217, [%rd39];
	ld.const.u32 	%r218, [mask+4];
	mul.lo.s32 	%r219, %r218, %r215;
	cvt.rn.f64.s32 	%fd314, %r219;
	add.f64 	%fd465, %fd465, %fd314;
	mul.lo.s32 	%r220, %r218, %r216;
	cvt.rn.f64.s32 	%fd315, %r220;
	add.f64 	%fd466, %fd466, %fd315;
	mul.lo.s32 	%r221, %r218, %r217;
	cvt.rn.f64.s32 	%fd316, %r221;
	add.f64 	%fd467, %fd467, %fd316;
$L__BB0_14:
	ld.param.u32 	%r775, [_Z5sobelPhS_jjj_param_3];
	ld.param.u32 	%r741, [_Z5sobelPhS_jjj_param_2];
	setp.lt.u32 	%p58, %r78, %r775;
	mov.u32 	%r222, %ctaid.x;
	mov.u32 	%r223, %ntid.x;
	mov.u32 	%r224, %tid.x;
	mad.lo.s32 	%r225, %r222, %r223, %r224;
	setp.gt.s32 	%p59, %r225, 0;
	add.s32 	%r226, %r225, -1;
	setp.lt.u32 	%p60, %r226, %r741;
	and.pred  	%p61, %p60, %p58;
	and.pred  	%p6, %p61, %p59;
	not.pred 	%p62, %p6;
	@%p62 bra 	$L__BB0_16;
	add.s32 	%r227, %r820, -1;
	add.s32 	%r228, %r820, -2;
	cvt.u64.u32 	%rd40, %r820;
	add.s64 	%rd41, %rd1, %rd40;
	ld.global.u8 	%r229, [%rd41];
	cvt.u64.u32 	%rd42, %r227;
	add.s64 	%rd43, %rd1, %rd42;
	ld.global.u8 	%r230, [%rd43];
	cvt.u64.u32 	%rd44, %r228;
	add.s64 	%rd45, %rd1, %rd44;
	ld.global.u8 	%r231, [%rd45];
	ld.const.u32 	%r232, [mask+24];
	mul.lo.s32 	%r233, %r232, %r229;
	cvt.rn.f64.s32 	%fd317, %r233;
	add.f64 	%fd465, %fd465, %fd317;
	mul.lo.s32 	%r234, %r232, %r230;
	cvt.rn.f64.s32 	%fd318, %r234;
	add.f64 	%fd466, %fd466, %fd318;
	mul.lo.s32 	%r235, %r232, %r231;
	cvt.rn.f64.s32 	%fd319, %r235;
	add.f64 	%fd467, %fd467, %fd319;
$L__BB0_16:
	ld.param.u32 	%r776, [_Z5sobelPhS_jjj_param_3];
	ld.param.u32 	%r742, [_Z5sobelPhS_jjj_param_2];
	setp.lt.u32 	%p63, %r832, %r776;
	mov.u32 	%r236, %ctaid.x;
	mov.u32 	%r237, %ntid.x;
	mov.u32 	%r238, %tid.x;
	mad.lo.s32 	%r239, %r236, %r237, %r238;
	setp.gt.s32 	%p64, %r239, 0;
	add.s32 	%r240, %r239, -1;
	setp.lt.u32 	%p65, %r240, %r742;
	and.pred  	%p66, %p65, %p63;
	and.pred  	%p7, %p66, %p64;
	not.pred 	%p67, %p7;
	@%p67 bra 	$L__BB0_18;
	add.s32 	%r241, %r813, -1;
	add.s32 	%r242, %r813, -2;
	cvt.u64.u32 	%rd46, %r813;
	add.s64 	%rd47, %rd1, %rd46;
	ld.global.u8 	%r243, [%rd47];
	cvt.u64.u32 	%rd48, %r241;
	add.s64 	%rd49, %rd1, %rd48;
	ld.global.u8 	%r244, [%rd49];
	cvt.u64.u32 	%rd50, %r242;
	add.s64 	%rd51, %rd1, %rd50;
	ld.global.u8 	%r245, [%rd51];
	mul.lo.s32 	%r246, %r3, %r243;
	cvt.rn.f64.s32 	%fd320, %r246;
	add.f64 	%fd465, %fd465, %fd320;
	mul.lo.s32 	%r247, %r3, %r244;
	cvt.rn.f64.s32 	%fd321, %r247;
	add.f64 	%fd466, %fd466, %fd321;
	mul.lo.s32 	%r248, %r3, %r245;
	cvt.rn.f64.s32 	%fd322, %r248;
	add.f64 	%fd467, %fd467, %fd322;
$L__BB0_18:
	ld.param.u32 	%r777, [_Z5sobelPhS_jjj_param_3];
	ld.param.u32 	%r743, [_Z5sobelPhS_jjj_param_2];
	setp.ge.u32 	%p68, %r79, %r777;
	mov.u32 	%r249, %ctaid.x;
	mov.u32 	%r250, %ntid.x;
	mov.u32 	%r251, %tid.x;
	mad.lo.s32 	%r252, %r249, %r250, %r251;
	setp.lt.s32 	%p69, %r252, 1;
	add.s32 	%r253, %r252, -1;
	setp.ge.u32 	%p70, %r253, %r743;
	or.pred  	%p71, %p70, %p68;
	or.pred  	%p72, %p71, %p69;
	@%p72 bra 	$L__BB0_20;
	add.s32 	%r254, %r825, -1;
	add.s32 	%r255, %r825, -2;
	cvt.u64.u32 	%rd52, %r825;
	add.s64 	%rd53, %rd1, %rd52;
	ld.global.u8 	%r256, [%rd53];
	cvt.u64.u32 	%rd54, %r254;
	add.s64 	%rd55, %rd1, %rd54;
	ld.global.u8 	%r257, [%rd55];
	cvt.u64.u32 	%rd56, %r255;
	add.s64 	%rd57, %rd1, %rd56;
	ld.global.u8 	%r258, [%rd57];
	mul.lo.s32 	%r259, %r4, %r256;
	cvt.rn.f64.s32 	%fd323, %r259;
	add.f64 	%fd465, %fd465, %fd323;
	mul.lo.s32 	%r260, %r4, %r257;
	cvt.rn.f64.s32 	%fd324, %r260;
	add.f64 	%fd466, %fd466, %fd324;
	mul.lo.s32 	%r261, %r4, %r258;
	cvt.rn.f64.s32 	%fd325, %r261;
	add.f64 	%fd467, %fd467, %fd325;
$L__BB0_20:
	ld.param.u32 	%r778, [_Z5sobelPhS_jjj_param_3];
	ld.param.u32 	%r744, [_Z5sobelPhS_jjj_param_2];
	setp.ge.u32 	%p73, %r80, %r778;
	mov.u32 	%r262, %ctaid.x;
	mov.u32 	%r263, %ntid.x;
	mov.u32 	%r264, %tid.x;
	mad.lo.s32 	%r265, %r262, %r263, %r264;
	setp.lt.s32 	%p74, %r265, 1;
	add.s32 	%r266, %r265, -1;
	setp.ge.u32 	%p75, %r266, %r744;
	or.pred  	%p76, %p75, %p73;
	or.pred  	%p77, %p76, %p74;
	@%p77 bra 	$L__BB0_22;
	add.s32 	%r267, %r830, -1;
	add.s32 	%r268, %r830, -2;
	cvt.u64.u32 	%rd58, %r830;
	add.s64 	%rd59, %rd1, %rd58;
	ld.global.u8 	%r269, [%rd59];
	cvt.u64.u32 	%rd60, %r267;
	add.s64 	%rd61, %rd1, %rd60;
	ld.global.u8 	%r270, [%rd61];
	cvt.u64.u32 	%rd62, %r268;
	add.s64 	%rd63, %rd1, %rd62;
	ld.global.u8 	%r271, [%rd63];
	mul.lo.s32 	%r272, %r5, %r269;
	cvt.rn.f64.s32 	%fd326, %r272;
	add.f64 	%fd465, %fd465, %fd326;
	mul.lo.s32 	%r273, %r5, %r270;
	cvt.rn.f64.s32 	%fd327, %r273;
	add.f64 	%fd466, %fd466, %fd327;
	mul.lo.s32 	%r274, %r5, %r271;
	cvt.rn.f64.s32 	%fd328, %r274;
	add.f64 	%fd467, %fd467, %fd328;
$L__BB0_22:
	ld.param.u32 	%r779, [_Z5sobelPhS_jjj_param_3];
	ld.param.u32 	%r745, [_Z5sobelPhS_jjj_param_2];
	setp.gt.u32 	%p78, %r832, 1;
	add.s32 	%r275, %r832, -2;
	setp.lt.u32 	%p79, %r275, %r779;
	and.pred  	%p80, %p78, %p79;
	mov.u32 	%r276, %ctaid.x;
	mov.u32 	%r277, %ntid.x;
	mov.u32 	%r278, %tid.x;
	mad.lo.s32 	%r279, %r276, %r277, %r278;
	setp.gt.s32 	%p81, %r279, -1;
	setp.lt.u32 	%p82, %r279, %r745;
	and.pred  	%p83, %p81, %p82;
	and.pred  	%p8, %p80, %p83;
	not.pred 	%p84, %p8;
	@%p84 bra 	$L__BB0_24;
	add.s32 	%r280, %r809, -1;
	add.s32 	%r281, %r809, -2;
	cvt.u64.u32 	%rd64, %r809;
	add.s64 	%rd65, %rd1, %rd64;
	ld.global.u8 	%r282, [%rd65];
	cvt.u64.u32 	%rd66, %r280;
	add.s64 	%rd67, %rd1, %rd66;
	ld.global.u8 	%r283, [%rd67];
	cvt.u64.u32 	%rd68, %r281;
	add.s64 	%rd69, %rd1, %rd68;
	ld.global.u8 	%r284, [%rd69];
	mul.lo.s32 	%r285, %r6, %r282;
	cvt.rn.f64.s32 	%fd329, %r285;
	add.f64 	%fd465, %fd465, %fd329;
	mul.lo.s32 	%r286, %r6, %r283;
	cvt.rn.f64.s32 	%fd330, %r286;
	add.f64 	%fd466, %fd466, %fd330;
	mul.lo.s32 	%r287, %r6, %r284;
	cvt.rn.f64.s32 	%fd331, %r287;
	add.f64 	%fd467, %fd467, %fd331;
$L__BB0_24:
	ld.param.u32 	%r780, [_Z5sobelPhS_jjj_param_3];
	ld.param.u32 	%r746, [_Z5sobelPhS_jjj_param_2];
	setp.lt.u32 	%p85, %r78, %r780;
	mov.u32 	%r288, %ctaid.x;
	mov.u32 	%r289, %ntid.x;
	mov.u32 	%r290, %tid.x;
	mad.lo.s32 	%r291, %r288, %r289, %r290;
	setp.gt.s32 	%p86, %r291, -1;
	setp.lt.u32 	%p87, %r291, %r746;
	and.pred  	%p88, %p87, %p85;
	and.pred  	%p9, %p88, %p86;
	not.pred 	%p89, %p9;
	@%p89 bra 	$L__BB0_26;
	add.s32 	%r292, %r819, -1;
	add.s32 	%r293, %r819, -2;
	cvt.u64.u32 	%rd70, %r819;
	add.s64 	%rd71, %rd1, %rd70;
	ld.global.u8 	%r294, [%rd71];
	cvt.u64.u32 	%rd72, %r292;
	add.s64 	%rd73, %rd1, %rd72;
	ld.global.u8 	%r295, [%rd73];
	cvt.u64.u32 	%rd74, %r293;
	add.s64 	%rd75, %rd1, %rd74;
	ld.global.u8 	%r296, [%rd75];
	mul.lo.s32 	%r297, %r7, %r294;
	cvt.rn.f64.s32 	%fd332, %r297;
	add.f64 	%fd465, %fd465, %fd332;
	mul.lo.s32 	%r298, %r7, %r295;
	cvt.rn.f64.s32 	%fd333, %r298;
	add.f64 	%fd466, %fd466, %fd333;
	mul.lo.s32 	%r299, %r7, %r296;
	cvt.rn.f64.s32 	%fd334, %r299;
	add.f64 	%fd467, %fd467, %fd334;
$L__BB0_26:
	ld.param.u32 	%r781, [_Z5sobelPhS_jjj_param_3];
	ld.param.u32 	%r747, [_Z5sobelPhS_jjj_param_2];
	setp.lt.u32 	%p90, %r832, %r781;
	mov.u32 	%r300, %ctaid.x;
	mov.u32 	%r301, %ntid.x;
	mov.u32 	%r302, %tid.x;
	mad.lo.s32 	%r303, %r300, %r301, %r302;
	setp.gt.s32 	%p91, %r303, -1;
	setp.lt.u32 	%p92, %r303, %r747;
	and.pred  	%p93, %p92, %p90;
	and.pred  	%p10, %p93, %p91;
	not.pred 	%p94, %p10;
	@%p94 bra 	$L__BB0_28;
	add.s32 	%r304, %r814, -1;
	add.s32 	%r305, %r814, -2;
	cvt.u64.u32 	%rd76, %r814;
	add.s64 	%rd77, %rd1, %rd76;
	ld.global.u8 	%r306, [%rd77];
	cvt.u64.u32 	%rd78, %r304;
	add.s64 	%rd79, %rd1, %rd78;
	ld.global.u8 	%r307, [%rd79];
	cvt.u64.u32 	%rd80, %r305;
	add.s64 	%rd81, %rd1, %rd80;
	ld.global.u8 	%r308, [%rd81];
	mul.lo.s32 	%r309, %r8, %r306;
	cvt.rn.f64.s32 	%fd335, %r309;
	add.f64 	%fd465, %fd465, %fd335;
	mul.lo.s32 	%r310, %r8, %r307;
	cvt.rn.f64.s32 	%fd336, %r310;
	add.f64 	%fd466, %fd466, %fd336;
	mul.lo.s32 	%r311, %r8, %r308;
	cvt.rn.f64.s32 	%fd337, %r311;
	add.f64 	%fd467, %fd467, %fd337;
$L__BB0_28:
	ld.param.u32 	%r782, [_Z5sobelPhS_jjj_param_3];
	ld.param.u32 	%r748, [_Z5sobelPhS_jjj_param_2];
	setp.ge.u32 	%p95, %r79, %r782;
	mov.u32 	%r312, %ctaid.x;
	mov.u32 	%r313, %ntid.x;
	mov.u32 	%r314, %tid.x;
	mad.lo.s32 	%r315, %r312, %r313, %r314;
	setp.lt.s32 	%p96, %r315, 0;
	setp.ge.u32 	%p97, %r315, %r748;
	or.pred  	%p98, %p97, %p95;
	or.pred  	%p99, %p98, %p96;
	@%p99 bra 	$L__BB0_30;
	add.s32 	%r316, %r824, -1;
	add.s32 	%r317, %r824, -2;
	cvt.u64.u32 	%rd82, %r824;
	add.s64 	%rd83, %rd1, %rd82;
	ld.global.u8 	%r318, [%rd83];
	cvt.u64.u32 	%rd84, %r316;
	add.s64 	%rd85, %rd1, %rd84;
	ld.global.u8 	%r319, [%rd85];
	cvt.u64.u32 	%rd86, %r317;
	add.s64 	%rd87, %rd1, %rd86;
	ld.global.u8 	%r320, [%rd87];
	mul.lo.s32 	%r321, %r9, %r318;
	cvt.rn.f64.s32 	%fd338, %r321;
	add.f64 	%fd465, %fd465, %fd338;
	mul.lo.s32 	%r322, %r9, %r319;
	cvt.rn.f64.s32 	%fd339, %r322;
	add.f64 	%fd466, %fd466, %fd339;
	mul.lo.s32 	%r323, %r9, %r320;
	cvt.rn.f64.s32 	%fd340, %r323;
	add.f64 	%fd467, %fd467, %fd340;
$L__BB0_30:
	ld.param.u32 	%r783, [_Z5sobelPhS_jjj_param_3];
	ld.param.u32 	%r749, [_Z5sobelPhS_jjj_param_2];
	setp.ge.u32 	%p100, %r80, %r783;
	mov.u32 	%r324, %ctaid.x;
	mov.u32 	%r325, %ntid.x;
	mov.u32 	%r326, %tid.x;
	mad.lo.s32 	%r327, %r324, %r325, %r326;
	setp.lt.s32 	%p101, %r327, 0;
	setp.ge.u32 	%p102, %r327, %r749;
	or.pred  	%p103, %p102, %p100;
	or.pred  	%p104, %p103, %p101;
	@%p104 bra 	$L__BB0_32;
	add.s32 	%r328, %r829, -1;
	add.s32 	%r329, %r829, -2;
	cvt.u64.u32 	%rd88, %r829;
	add.s64 	%rd89, %rd1, %rd88;
	ld.global.u8 	%r330, [%rd89];
	cvt.u64.u32 	%rd90, %r328;
	add.s64 	%rd91, %rd1, %rd90;
	ld.global.u8 	%r331, [%rd91];
	cvt.u64.u32 	%rd92, %r329;
	add.s64 	%rd93, %rd1, %rd92;
	ld.global.u8 	%r332, [%rd93];
	ld.const.u32 	%r333, [mask+88];
	mul.lo.s32 	%r334, %r333, %r330;
	cvt.rn.f64.s32 	%fd341, %r334;
	add.f64 	%fd465, %fd465, %fd341;
	mul.lo.s32 	%r335, %r333, %r331;
	cvt.rn.f64.s32 	%fd342, %r335;
	add.f64 	%fd466, %fd466, %fd342;
	mul.lo.s32 	%r336, %r333, %r332;
	cvt.rn.f64.s32 	%fd343, %r336;
	add.f64 	%fd467, %fd467, %fd343;
$L__BB0_32:
	ld.param.u32 	%r784, [_Z5sobelPhS_jjj_param_3];
	ld.param.u32 	%r750, [_Z5sobelPhS_jjj_param_2];
	setp.gt.u32 	%p105, %r832, 1;
	add.s32 	%r337, %r832, -2;
	setp.lt.u32 	%p106, %r337, %r784;
	and.pred  	%p107, %p105, %p106;
	mov.u32 	%r338, %ctaid.x;
	mov.u32 	%r339, %ntid.x;
	mov.u32 	%r340, %tid.x;
	mad.lo.s32 	%r341, %r338, %r339, %r340;
	setp.gt.s32 	%p108, %r341, -2;
	add.s32 	%r342, %r341, 1;
	setp.lt.u32 	%p109, %r342, %r750;
	and.pred  	%p110, %p108, %p109;
	and.pred  	%p11, %p107, %p110;
	not.pred 	%p111, %p11;
	@%p111 bra 	$L__BB0_34;
	add.s32 	%r343, %r810, -1;
	add.s32 	%r344, %r810, -2;
	cvt.u64.u32 	%rd94, %r810;
	add.s64 	%rd95, %rd1, %rd94;
	ld.global.u8 	%r345, [%rd95];
	cvt.u64.u32 	%rd96, %r343;
	add.s64 	%rd97, %rd1, %rd96;
	ld.global.u8 	%r346, [%rd97];
	cvt.u64.u32 	%rd98, %r344;
	add.s64 	%rd99, %rd1, %rd98;
	ld.global.u8 	%r347, [%rd99];
	ld.const.u32 	%r348, [mask+12];
	mul.lo.s32 	%r349, %r348, %r345;
	cvt.rn.f64.s32 	%fd344, %r349;
	add.f64 	%fd465, %fd465, %fd344;
	mul.lo.s32 	%r350, %r348, %r346;
	cvt.rn.f64.s32 	%fd345, %r350;
	add.f64 	%fd466, %fd466, %fd345;
	mul.lo.s32 	%r351, %r348, %r347;
	cvt.rn.f64.s32 	%fd346, %r351;
	add.f64 	%fd467, %fd467, %fd346;
$L__BB0_34:
	ld.param.u32 	%r785, [_Z5sobelPhS_jjj_param_3];
	ld.param.u32 	%r751, [_Z5sobelPhS_jjj_param_2];
	setp.lt.u32 	%p112, %r78, %r785;
	mov.u32 	%r352, %ctaid.x;
	mov.u32 	%r353, %ntid.x;
	mov.u32 	%r354, %tid.x;
	mad.lo.s32 	%r355, %r352, %r353, %r354;
	setp.gt.s32 	%p113, %r355, -2;
	add.s32 	%r356, %r355, 1;
	setp.lt.u32 	%p114, %r356, %r751;
	and.pred  	%p115, %p114, %p112;
	and.pred  	%p12, %p115, %p113;
	not.pred 	%p116, %p12;
	@%p116 bra 	$L__BB0_36;
	add.s32 	%r357, %r818, -1;
	add.s32 	%r358, %r818, -2;
	cvt.u64.u32 	%rd100, %r818;
	add.s64 	%rd101, %rd1, %rd100;
	ld.global.u8 	%r359, [%rd101];
	cvt.u64.u32 	%rd102, %r357;
	add.s64 	%rd103, %rd1, %rd102;
	ld.global.u8 	%r360, [%rd103];
	cvt.u64.u32 	%rd104, %r358;
	add.s64 	%rd105, %rd1, %rd104;
	ld.global.u8 	%r361, [%rd105];
	ld.const.u32 	%r362, [mask+32];
	mul.lo.s32 	%r363, %r362, %r359;
	cvt.rn.f64.s32 	%fd347, %r363;
	add.f64 	%fd465, %fd465, %fd347;
	mul.lo.s32 	%r364, %r362, %r360;
	cvt.rn.f64.s32 	%fd348, %r364;
	add.f64 	%fd466, %fd466, %fd348;
	mul.lo.s32 	%r365, %r362, %r361;
	cvt.rn.f64.s32 	%fd349, %r365;
	add.f64 	%fd467, %fd467, %fd349;
$L__BB0_36:
	ld.param.u32 	%r786, [_Z5sobelPhS_jjj_param_3];
	ld.param.u32 	%r752, [_Z5sobelPhS_jjj_param_2];
	setp.lt.u32 	%p117, %r832, %r786;
	mov.u32 	%r366, %ctaid.x;
	mov.u32 	%r367, %ntid.x;
	mov.u32 	%r368, %tid.x;
	mad.lo.s32 	%r369, %r366, %r367, %r368;
	setp.gt.s32 	%p118, %r369, -2;
	add.s32 	%r370, %r369, 1;
	setp.lt.u32 	%p119, %r370, %r752;
	and.pred  	%p120, %p119, %p117;
	and.pred  	%p13, %p120, %p118;
	not.pred 	%p121, %p13;
	@%p121 bra 	$L__BB0_38;
	add.s32 	%r371, %r815, -1;
	add.s32 	%r372, %r815, -2;
	cvt.u64.u32 	%rd106, %r815;
	add.s64 	%rd107, %rd1, %rd106;
	ld.global.u8 	%r373, [%rd107];
	cvt.u64.u32 	%rd108, %r371;
	add.s64 	%rd109, %rd1, %rd108;
	ld.global.u8 	%r374, [%rd109];
	cvt.u64.u32 	%rd110, %r372;
	add.s64 	%rd111, %rd1, %rd110;
	ld.global.u8 	%r375, [%rd111];
	ld.const.u32 	%r376, [mask+52];
	mul.lo.s32 	%r377, %r376, %r373;
	cvt.rn.f64.s32 	%fd350, %r377;
	add.f64 	%fd465, %fd465, %fd350;
	mul.lo.s32 	%r378, %r376, %r374;
	cvt.rn.f64.s32 	%fd351, %r378;
	add.f64 	%fd466, %fd466, %fd351;
	mul.lo.s32 	%r379, %r376, %r375;
	cvt.rn.f64.s32 	%fd352, %r379;
	add.f64 	%fd467, %fd467, %fd352;
$L__BB0_38:
	ld.param.u32 	%r787, [_Z5sobelPhS_jjj_param_3];
	ld.param.u32 	%r753, [_Z5sobelPhS_jjj_param_2];
	setp.ge.u32 	%p122, %r79, %r787;
	mov.u32 	%r380, %ctaid.x;
	mov.u32 	%r381, %ntid.x;
	mov.u32 	%r382, %tid.x;
	mad.lo.s32 	%r383, %r380, %r381, %r382;
	setp.lt.s32 	%p123, %r383, -1;
	add.s32 	%r384, %r383, 1;
	setp.ge.u32 	%p124, %r384, %r753;
	or.pred  	%p125, %p124, %p122;
	or.pred  	%p126, %p125, %p123;
	@%p126 bra 	$L__BB0_40;
	add.s32 	%r385, %r823, -1;
	add.s32 	%r386, %r823, -2;
	cvt.u64.u32 	%rd112, %r823;
	add.s64 	%rd113, %rd1, %rd112;
	ld.global.u8 	%r387, [%rd113];
	cvt.u64.u32 	%rd114, %r385;
	add.s64 	%rd115, %rd1, %rd114;
	ld.global.u8 	%r388, [%rd115];
	cvt.u64.u32 	%rd116, %r386;
	add.s64 	%rd117, %rd1, %rd116;
	ld.global.u8 	%r389, [%rd117];
	ld.const.u32 	%r390, [mask+72];
	mul.lo.s32 	%r391, %r390, %r387;
	cvt.rn.f64.s32 	%fd353, %r391;
	add.f64 	%fd465, %fd465, %fd353;
	mul.lo.s32 	%r392, %r390, %r388;
	cvt.rn.f64.s32 	%fd354, %r392;
	add.f64 	%fd466, %fd466, %fd354;
	mul.lo.s32 	%r393, %r390, %r389;
	cvt.rn.f64.s32 	%fd355, %r393;
	add.f64 	%fd467, %fd467, %fd355;
$L__BB0_40:
	ld.param.u32 	%r788, [_Z5sobelPhS_jjj_param_3];
	ld.param.u32 	%r754, [_Z5sobelPhS_jjj_param_2];
	setp.ge.u32 	%p127, %r80, %r788;
	mov.u32 	%r394, %ctaid.x;
	mov.u32 	%r395, %ntid.x;
	mov.u32 	%r396, %tid.x;
	mad.lo.s32 	%r397, %r394, %r395, %r396;
	setp.lt.s32 	%p128, %r397, -1;
	add.s32 	%r398, %r397, 1;
	setp.ge.u32 	%p129, %r398, %r754;
	or.pred  	%p130, %p129, %p127;
	or.pred  	%p131, %p130, %p128;
	@%p131 bra 	$L__BB0_42;
	add.s32 	%r399, %r828, -1;
	add.s32 	%r400, %r828, -2;
	cvt.u64.u32 	%rd118, %r828;
	add.s64 	%rd119, %rd1, %rd118;
	ld.global.u8 	%r401, [%rd119];
	cvt.u64.u32 	%rd120, %r399;
	add.s64 	%rd121, %rd1, %rd120;
	ld.global.u8 	%r402, [%rd121];
	cvt.u64.u32 	%rd122, %r400;
	add.s64 	%rd123, %rd1, %rd122;
	ld.global.u8 	%r403, [%rd123];
	ld.const.u32 	%r404, [mask+92];
	mul.lo.s32 	%r405, %r404, %r401;
	cvt.rn.f64.s32 	%fd356, %r405;
	add.f64 	%fd465, %fd465, %fd356;
	mul.lo.s32 	%r406, %r404, %r402;
	cvt.rn.f64.s32 	%fd357, %r406;
	add.f64 	%fd466, %fd466, %fd357;
	mul.lo.s32 	%r407, %r404, %r403;
	cvt.rn.f64.s32 	%fd358, %r407;
	add.f64 	%fd467, %fd467, %fd358;
$L__BB0_42:
	ld.param.u32 	%r789, [_Z5sobelPhS_jjj_param_3];
	ld.param.u32 	%r755, [_Z5sobelPhS_jjj_param_2];
	setp.gt.u32 	%p132, %r832, 1;
	add.s32 	%r408, %r832, -2;
	setp.lt.u32 	%p133, %r408, %r789;
	and.pred  	%p134, %p132, %p133;
	mov.u32 	%r409, %ctaid.x;
	mov.u32 	%r410, %ntid.x;
	mov.u32 	%r411, %tid.x;
	mad.lo.s32 	%r412, %r409, %r410, %r411;
	setp.gt.s32 	%p135, %r412, -3;
	add.s32 	%r413, %r412, 2;
	setp.lt.u32 	%p136, %r413, %r755;
	and.pred  	%p137, %p135, %p136;
	and.pred  	%p14, %p134, %p137;
	not.pred 	%p138, %p14;
	@%p138 bra 	$L__BB0_44;
	add.s32 	%r414, %r811, -1;
	add.s32 	%r415, %r811, -2;
	cvt.u64.u32 	%rd124, %r811;
	add.s64 	%rd125, %rd1, %rd124;
	ld.global.u8 	%r416, [%rd125];
	cvt.u64.u32 	%rd126, %r414;
	add.s64 	%rd127, %rd1, %rd126;
	ld.global.u8 	%r417, [%rd127];
	cvt.u64.u32 	%rd128, %r415;
	add.s64 	%rd129, %rd1, %rd128;
	ld.global.u8 	%r418, [%rd129];
	mul.lo.s32 	%r419, %r10, %r416;
	cvt.rn.f64.s32 	%fd359, %r419;
	add.f64 	%fd465, %fd465, %fd359;
	mul.lo.s32 	%r420, %r10, %r417;
	cvt.rn.f64.s32 	%fd360, %r420;
	add.f64 	%fd466, %fd466, %fd360;
	mul.lo.s32 	%r421, %r10, %r418;
	cvt.rn.f64.s32 	%fd361, %r421;
	add.f64 	%fd467, %fd467, %fd361;
$L__BB0_44:
	ld.param.u32 	%r790, [_Z5sobelPhS_jjj_param_3];
	ld.param.u32 	%r756, [_Z5sobelPhS_jjj_param_2];
	setp.lt.u32 	%p139, %r78, %r790;
	mov.u32 	%r422, %ctaid.x;
	mov.u32 	%r423, %ntid.x;
	mov.u32 	%r424, %tid.x;
	mad.lo.s32 	%r425, %r422, %r423, %r424;
	setp.gt.s32 	%p140, %r425, -3;
	add.s32 	%r426, %r425, 2;
	setp.lt.u32 	%p141, %r426, %r756;
	and.pred  	%p142, %p141, %p139;
	and.pred  	%p15, %p142, %p140;
	not.pred 	%p143, %p15;
	@%p143 bra 	$L__BB0_46;
	add.s32 	%r427, %r817, -1;
	add.s32 	%r428, %r817, -2;
	cvt.u64.u32 	%rd130, %r817;
	add.s64 	%rd131, %rd1, %rd130;
	ld.global.u8 	%r429, [%rd131];
	cvt.u64.u32 	%rd132, %r427;
	add.s64 	%rd133, %rd1, %rd132;
	ld.global.u8 	%r430, [%rd133];
	cvt.u64.u32 	%rd134, %r428;
	add.s64 	%rd135, %rd1, %rd134;
	ld.global.u8 	%r431, [%rd135];
	mul.lo.s32 	%r432, %r11, %r429;
	cvt.rn.f64.s32 	%fd362, %r432;
	add.f64 	%fd465, %fd465, %fd362;
	mul.lo.s32 	%r433, %r11, %r430;
	cvt.rn.f64.s32 	%fd363, %r433;
	add.f64 	%fd466, %fd466, %fd363;
	mul.lo.s32 	%r434, %r11, %r431;
	cvt.rn.f64.s32 	%fd364, %r434;
	add.f64 	%fd467, %fd467, %fd364;
$L__BB0_46:
	ld.param.u32 	%r791, [_Z5sobelPhS_jjj_param_3];
	ld.param.u32 	%r757, [_Z5sobelPhS_jjj_param_2];
	setp.lt.u32 	%p144, %r832, %r791;
	mov.u32 	%r435, %ctaid.x;
	mov.u32 	%r436, %ntid.x;
	mov.u32 	%r437, %tid.x;
	mad.lo.s32 	%r438, %r435, %r436, %r437;
	setp.gt.s32 	%p145, %r438, -3;
	add.s32 	%r439, %r438, 2;
	setp.lt.u32 	%p146, %r439, %r757;
	and.pred  	%p147, %p146, %p144;
	and.pred  	%p16, %p147, %p145;
	not.pred 	%p148, %p16;
	@%p148 bra 	$L__BB0_48;
	add.s32 	%r440, %r816, -1;
	add.s32 	%r441, %r816, -2;
	cvt.u64.u32 	%rd136, %r816;
	add.s64 	%rd137, %rd1, %rd136;
	ld.global.u8 	%r442, [%rd137];
	cvt.u64.u32 	%rd138, %r440;
	add.s64 	%rd139, %rd1, %rd138;
	ld.global.u8 	%r443, [%rd139];
	cvt.u64.u32 	%rd140, %r441;
	add.s64 	%rd141, %rd1, %rd140;
	ld.global.u8 	%r444, [%rd141];
	mul.lo.s32 	%r445, %r12, %r442;
	cvt.rn.f64.s32 	%fd365, %r445;
	add.f64 	%fd465, %fd465, %fd365;
	mul.lo.s32 	%r446, %r12, %r443;
	cvt.rn.f64.s32 	%fd366, %r446;
	add.f64 	%fd466, %fd466, %fd366;
	mul.lo.s32 	%r447, %r12, %r444;
	cvt.rn.f64.s32 	%fd367, %r447;
	add.f64 	%fd467, %fd467, %fd367;
$L__BB0_48:
	ld.param.u32 	%r792, [_Z5sobelPhS_jjj_param_3];
	ld.param.u32 	%r758, [_Z5sobelPhS_jjj_param_2];
	setp.ge.u32 	%p149, %r79, %r792;
	mov.u32 	%r448, %ctaid.x;
	mov.u32 	%r449, %ntid.x;
	mov.u32 	%r450, %tid.x;
	mad.lo.s32 	%r451, %r448, %r449, %r450;
	setp.lt.s32 	%p150, %r451, -2;
	add.s32 	%r452, %r451, 2;
	setp.ge.u32 	%p151, %r452, %r758;
	or.pred  	%p152, %p151, %p149;
	or.pred  	%p153, %p152, %p150;
	@%p153 bra 	$L__BB0_50;
	add.s32 	%r453, %r822, -1;
	add.s32 	%r454, %r822, -2;
	cvt.u64.u32 	%rd142, %r822;
	add.s64 	%rd143, %rd1, %rd142;
	ld.global.u8 	%r455, [%rd143];
	cvt.u64.u32 	%rd144, %r453;
	add.s64 	%rd145, %rd1, %rd144;
	ld.global.u8 	%r456, [%rd145];
	cvt.u64.u32 	%rd146, %r454;
	add.s64 	%rd147, %rd1, %rd146;
	ld.global.u8 	%r457, [%rd147];
	mul.lo.s32 	%r458, %r13, %r455;
	cvt.rn.f64.s32 	%fd368, %r458;
	add.f64 	%fd465, %fd465, %fd368;
	mul.lo.s32 	%r459, %r13, %r456;
	cvt.rn.f64.s32 	%fd369, %r459;
	add.f64 	%fd466, %fd466, %fd369;
	mul.lo.s32 	%r460, %r13, %r457;
	cvt.rn.f64.s32 	%fd370, %r460;
	add.f64 	%fd467, %fd467, %fd370;
$L__BB0_50:
	ld.param.u32 	%r793, [_Z5sobelPhS_jjj_param_3];
	ld.param.u32 	%r759, [_Z5sobelPhS_jjj_param_2];
	setp.ge.u32 	%p154, %r80, %r793;
	mov.u32 	%r461, %ctaid.x;
	mov.u32 	%r462, %ntid.x;
	mov.u32 	%r463, %tid.x;
	mad.lo.s32 	%r464, %r461, %r462, %r463;
	setp.lt.s32 	%p155, %r464, -2;
	add.s32 	%r465, %r464, 2;
	setp.ge.u32 	%p156, %r465, %r759;
	or.pred  	%p157, %p156, %p154;
	or.pred  	%p158, %p157, %p155;
	@%p158 bra 	$L__BB0_52;
	add.s32 	%r466, %r827, -1;
	add.s32 	%r467, %r827, -2;
	cvt.u64.u32 	%rd148, %r827;
	add.s64 	%rd149, %rd1, %rd148;
	ld.global.u8 	%r468, [%rd149];
	cvt.u64.u32 	%rd150, %r466;
	add.s64 	%rd151, %rd1, %rd150;
	ld.global.u8 	%r469, [%rd151];
	cvt.u64.u32 	%rd152, %r467;
	add.s64 	%rd153, %rd1, %rd152;
	ld.global.u8 	%r470, [%rd153];
	mul.lo.s32 	%r471, %r14, %r468;
	cvt.rn.f64.s32 	%fd371, %r471;
	add.f64 	%fd465, %fd465, %fd371;
	mul.lo.s32 	%r472, %r14, %r469;
	cvt.rn.f64.s32 	%fd372, %r472;
	add.f64 	%fd466, %fd466, %fd372;
	mul.lo.s32 	%r473, %r14, %r470;
	cvt.rn.f64.s32 	%fd373, %r473;
	add.f64 	%fd467, %fd467, %fd373;
$L__BB0_52:
	mov.f64 	%fd540, 0d0000000000000000;
	mov.f64 	%fd541, %fd540;
	mov.f64 	%fd542, %fd540;
	@%p28 bra 	$L__BB0_54;
	add.s32 	%r474, %r807, -1;
	add.s32 	%r475, %r807, -2;
	cvt.u64.u32 	%rd154, %r807;
	add.s64 	%rd155, %rd1, %rd154;
	ld.global.u8 	%r476, [%rd155];
	cvt.u64.u32 	%rd156, %r474;
	add.s64 	%rd157, %rd1, %rd156;
	ld.global.u8 	%r477, [%rd157];
	cvt.u64.u32 	%rd158, %r475;
	add.s64 	%rd159, %rd1, %rd158;
	ld.global.u8 	%r478, [%rd159];
	mul.lo.s32 	%r479, %r15, %r476;
	cvt.rn.f64.s32 	%fd540, %r479;
	mul.lo.s32 	%r480, %r15, %r477;
	cvt.rn.f64.s32 	%fd541, %r480;
	mul.lo.s32 	%r481, %r15, %r478;
	cvt.rn.f64.s32 	%fd542, %r481;
$L__BB0_54:
	@%p30 bra 	$L__BB0_56;
	add.s32 	%r482, %r821, -1;
	add.s32 	%r483, %r821, -2;
	cvt.u64.u32 	%rd160, %r821;
	add.s64 	%rd161, %rd1, %rd160;
	ld.global.u8 	%r484, [%rd161];
	cvt.u64.u32 	%rd162, %r482;
	add.s64 	%rd163, %rd1, %rd162;
	ld.global.u8 	%r485, [%rd163];
	cvt.u64.u32 	%rd164, %r483;
	add.s64 	%rd165, %rd1, %rd164;
	ld.global.u8 	%r486, [%rd165];
	mul.lo.s32 	%r487, %r16, %r484;
	cvt.rn.f64.s32 	%fd375, %r487;
	add.f64 	%fd540, %fd540, %fd375;
	mul.lo.s32 	%r488, %r16, %r485;
	cvt.rn.f64.s32 	%fd376, %r488;
	add.f64 	%fd541, %fd541, %fd376;
	mul.lo.s32 	%r489, %r16, %r486;
	cvt.rn.f64.s32 	%fd377, %r489;
	add.f64 	%fd542, %fd542, %fd377;
$L__BB0_56:
	@%p36 bra 	$L__BB0_58;
	add.s32 	%r490, %r812, -1;
	add.s32 	%r491, %r812, -2;
	cvt.u64.u32 	%rd166, %r812;
	add.s64 	%rd167, %rd1, %rd166;
	ld.global.u8 	%r492, [%rd167];
	cvt.u64.u32 	%rd168, %r490;
	add.s64 	%rd169, %rd1, %rd168;
	ld.global.u8 	%r493, [%rd169];
	cvt.u64.u32 	%rd170, %r491;
	add.s64 	%rd171, %rd1, %rd170;
	ld.global.u8 	%r494, [%rd171];
	mul.lo.s32 	%r495, %r17, %r492;
	cvt.rn.f64.s32 	%fd378, %r495;
	add.f64 	%fd540, %fd540, %fd378;
	mul.lo.s32 	%r496, %r17, %r493;
	cvt.rn.f64.s32 	%fd379, %r496;
	add.f64 	%fd541, %fd541, %fd379;
	mul.lo.s32 	%r497, %r17, %r494;
	cvt.rn.f64.s32 	%fd380, %r497;
	add.f64 	%fd542, %fd542, %fd380;
$L__BB0_58:
	ld.param.u32 	%r794, [_Z5sobelPhS_jjj_param_3];
	ld.param.u32 	%r760, [_Z5sobelPhS_jjj_param_2];
	setp.ge.u32 	%p162, %r79, %r794;
	mov.u32 	%r498, %ctaid.x;
	mov.u32 	%r499, %ntid.x;
	mov.u32 	%r500, %tid.x;
	mad.lo.s32 	%r501, %r498, %r499, %r500;
	setp.gt.s32 	%p163, %r501, 1;
	add.s32 	%r502, %r501, -2;
	setp.lt.u32 	%p164, %r502, %r760;
	and.pred  	%p165, %p163, %p164;
	not.pred 	%p167, %p165;
	or.pred  	%p168, %p162, %p167;
	@%p168 bra 	$L__BB0_60;
	add.s32 	%r503, %r826, -1;
	add.s32 	%r504, %r826, -2;
	cvt.u64.u32 	%rd172, %r826;
	add.s64 	%rd173, %rd1, %rd172;
	ld.global.u8 	%r505, [%rd173];
	cvt.u64.u32 	%rd174, %r503;
	add.s64 	%rd175, %rd1, %rd174;
	ld.global.u8 	%r506, [%rd175];
	cvt.u64.u32 	%rd176, %r504;
	add.s64 	%rd177, %rd1, %rd176;
	ld.global.u8 	%r507, [%rd177];
	mul.lo.s32 	%r508, %r18, %r505;
	cvt.rn.f64.s32 	%fd381, %r508;
	add.f64 	%fd540, %fd540, %fd381;
	mul.lo.s32 	%r509, %r18, %r506;
	cvt.rn.f64.s32 	%fd382, %r509;
	add.f64 	%fd541, %fd541, %fd382;
	mul.lo.s32 	%r510, %r18, %r507;
	cvt.rn.f64.s32 	%fd383, %r510;
	add.f64 	%fd542, %fd542, %fd383;
$L__BB0_60:
	ld.param.u32 	%r795, [_Z5sobelPhS_jjj_param_3];
	ld.param.u32 	%r761, [_Z5sobelPhS_jjj_param_2];
	add.s32 	%r511, %r79, 1;
	setp.ge.u32 	%p169, %r511, %r795;
	mov.u32 	%r512, %ctaid.x;
	mov.u32 	%r513, %ntid.x;
	mov.u32 	%r514, %tid.x;
	mad.lo.s32 	%r515, %r512, %r513, %r514;
	setp.gt.s32 	%p170, %r515, 1;
	add.s32 	%r516, %r515, -2;
	setp.lt.u32 	%p171, %r516, %r761;
	and.pred  	%p172, %p170, %p171;
	not.pred 	%p174, %p172;
	or.pred  	%p175, %p169, %p174;
	@%p175 bra 	$L__BB0_62;
	add.s32 	%r517, %r831, -1;
	add.s32 	%r518, %r831, -2;
	cvt.u64.u32 	%rd178, %r831;
	add.s64 	%rd179, %rd1, %rd178;
	ld.global.u8 	%r519, [%rd179];
	cvt.u64.u32 	%rd180, %r517;
	add.s64 	%rd181, %rd1, %rd180;
	ld.global.u8 	%r520, [%rd181];
	cvt.u64.u32 	%rd182, %r518;
	add.s64 	%rd183, %rd1, %rd182;
	ld.global.u8 	%r521, [%rd183];
	mul.lo.s32 	%r522, %r19, %r519;
	cvt.rn.f64.s32 	%fd384, %r522;
	add.f64 	%fd540, %fd540, %fd384;
	mul.lo.s32 	%r523, %r19, %r520;
	cvt.rn.f64.s32 	%fd385, %r523;
	add.f64 	%fd541, %fd541, %fd385;
	mul.lo.s32 	%r524, %r19, %r521;
	cvt.rn.f64.s32 	%fd386, %r524;
	add.f64 	%fd542, %fd542, %fd386;
$L__BB0_62:
	@%p57 bra 	$L__BB0_64;
	add.s32 	%r525, %r808, -1;
	add.s32 	%r526, %r808, -2;
	cvt.u64.u32 	%rd184, %r808;
	add.s64 	%rd185, %rd1, %rd184;
	ld.global.u8 	%r527, [%rd185];
	cvt.u64.u32 	%rd186, %r525;
	add.s64 	%rd187, %rd1, %rd186;
	ld.global.u8 	%r528, [%rd187];
	cvt.u64.u32 	%rd188, %r526;
	add.s64 	%rd189, %rd1, %rd188;
	ld.global.u8 	%r529, [%rd189];
	mul.lo.s32 	%r530, %r20, %r527;
	cvt.rn.f64.s32 	%fd387, %r530;
	add.f64 	%fd540, %fd540, %fd387;
	mul.lo.s32 	%r531, %r20, %r528;
	cvt.rn.f64.s32 	%fd388, %r531;
	add.f64 	%fd541, %fd541, %fd388;
	mul.lo.s32 	%r532, %r20, %r529;
	cvt.rn.f64.s32 	%fd389, %r532;
	add.f64 	%fd542, %fd542, %fd389;
$L__BB0_64:
	@%p62 bra 	$L__BB0_66;
	add.s32 	%r533, %r820, -1;
	add.s32 	%r534, %r820, -2;
	cvt.u64.u32 	%rd190, %r820;
	add.s64 	%rd191, %rd1, %rd190;
	ld.global.u8 	%r535, [%rd191];
	cvt.u64.u32 	%rd192, %r533;
	add.s64 	%rd193, %rd1, %rd192;
	ld.global.u8 	%r536, [%rd193];
	cvt.u64.u32 	%rd194, %r534;
	add.s64 	%rd195, %rd1, %rd194;
	ld.global.u8 	%r537, [%rd195];
	mul.lo.s32 	%r538, %r21, %r535;
	cvt.rn.f64.s32 	%fd390, %r538;
	add.f64 	%fd540, %fd540, %fd390;
	mul.lo.s32 	%r539, %r21, %r536;
	cvt.rn.f64.s32 	%fd391, %r539;
	add.f64 	%fd541, %fd541, %fd391;
	mul.lo.s32 	%r540, %r21, %r537;
	cvt.rn.f64.s32 	%fd392, %r540;
	add.f64 	%fd542, %fd542, %fd392;
$L__BB0_66:
	@%p67 bra 	$L__BB0_68;
	add.s32 	%r541, %r813, -1;
	add.s32 	%r542, %r813, -2;
	cvt.u64.u32 	%rd196, %r813;
	add.s64 	%rd197, %rd1, %rd196;
	ld.global.u8 	%r543, [%rd197];
	cvt.u64.u32 	%rd198, %r541;
	add.s64 	%rd199, %rd1, %rd198;
	ld.global.u8 	%r544, [%rd199];
	cvt.u64.u32 	%rd200, %r542;
	add.s64 	%rd201, %rd1, %rd200;
	ld.global.u8 	%r545, [%rd201];
	mul.lo.s32 	%r546, %r22, %r543;
	cvt.rn.f64.s32 	%fd393, %r546;
	add.f64 	%fd540, %fd540, %fd393;
	mul.lo.s32 	%r547, %r22, %r544;
	cvt.rn.f64.s32 	%fd394, %r547;
	add.f64 	%fd541, %fd541, %fd394;
	mul.lo.s32 	%r548, %r22, %r545;
	cvt.rn.f64.s32 	%fd395, %r548;
	add.f64 	%fd542, %fd542, %fd395;
$L__BB0_68:
	ld.param.u32 	%r796, [_Z5sobelPhS_jjj_param_3];
	ld.param.u32 	%r762, [_Z5sobelPhS_jjj_param_2];
	setp.ge.u32 	%p179, %r79, %r796;
	mov.u32 	%r549, %ctaid.x;
	mov.u32 	%r550, %ntid.x;
	mov.u32 	%r551, %tid.x;
	mad.lo.s32 	%r552, %r549, %r550, %r551;
	setp.lt.s32 	%p180, %r552, 1;
	add.s32 	%r553, %r552, -1;
	setp.ge.u32 	%p181, %r553, %r762;
	or.pred  	%p182, %p181, %p179;
	or.pred  	%p183, %p182, %p180;
	@%p183 bra 	$L__BB0_70;
	add.s32 	%r554, %r825, -1;
	add.s32 	%r555, %r825, -2;
	cvt.u64.u32 	%rd202, %r825;
	add.s64 	%rd203, %rd1, %rd202;
	ld.global.u8 	%r556, [%rd203];
	cvt.u64.u32 	%rd204, %r554;
	add.s64 	%rd205, %rd1, %rd204;
	ld.global.u8 	%r557, [%rd205];
	cvt.u64.u32 	%rd206, %r555;
	add.s64 	%rd207, %rd1, %rd206;
	ld.global.u8 	%r558, [%rd207];
	mul.lo.s32 	%r559, %r23, %r556;
	cvt.rn.f64.s32 	%fd396, %r559;
	add.f64 	%fd540, %fd540, %fd396;
	mul.lo.s32 	%r560, %r23, %r557;
	cvt.rn.f64.s32 	%fd397, %r560;
	add.f64 	%fd541, %fd541, %fd397;
	mul.lo.s32 	%r561, %r23, %r558;
	cvt.rn.f64.s32 	%fd398, %r561;
	add.f64 	%fd542, %fd542, %fd398;
$L__BB0_70:
	ld.param.u32 	%r797, [_Z5sobelPhS_jjj_param_3];
	ld.param.u32 	%r763, [_Z5sobelPhS_jjj_param_2];
	add.s32 	%r562, %r79, 1;
	setp.ge.u32 	%p184, %r562, %r797;
	mov.u32 	%r563, %ctaid.x;
	mov.u32 	%r564, %ntid.x;
	mov.u32 	%r565, %tid.x;
	mad.lo.s32 	%r566, %r563, %r564, %r565;
	setp.lt.s32 	%p185, %r566, 1;
	add.s32 	%r567, %r566, -1;
	setp.ge.u32 	%p186, %r567, %r763;
	or.pred  	%p187, %p186, %p184;
	or.pred  	%p188, %p187, %p185;
	@%p188 bra 	$L__BB0_72;
	add.s32 	%r568, %r830, -1;
	add.s32 	%r569, %r830, -2;
	cvt.u64.u32 	%rd208, %r830;
	add.s64 	%rd209, %rd1, %rd208;
	ld.global.u8 	%r570, [%rd209];
	cvt.u64.u32 	%rd210, %r568;
	add.s64 	%rd211, %rd1, %rd210;
	ld.global.u8 	%r571, [%rd211];
	cvt.u64.u32 	%rd212, %r569;
	add.s64 	%rd213, %rd1, %rd212;
	ld.global.u8 	%r572, [%rd213];
	mul.lo.s32 	%r573, %r24, %r570;
	cvt.rn.f64.s32 	%fd399, %r573;
	add.f64 	%fd540, %fd540, %fd399;
	mul.lo.s32 	%r574, %r24, %r571;
	cvt.rn.f64.s32 	%fd400, %r574;
	add.f64 	%fd541, %fd541, %fd400;
	mul.lo.s32 	%r575, %r24, %r572;
	cvt.rn.f64.s32 	%fd401, %r575;
	add.f64 	%fd542, %fd542, %fd401;
$L__BB0_72:
	@%p84 bra 	$L__BB0_74;
	add.s32 	%r576, %r809, -1;
	add.s32 	%r577, %r809, -2;
	cvt.u64.u32 	%rd214, %r809;
	add.s64 	%rd215, %rd1, %rd214;
	ld.global.u8 	%r578, [%rd215];
	cvt.u64.u32 	%rd216, %r576;
	add.s64 	%rd217, %rd1, %rd216;
	ld.global.u8 	%r579, [%rd217];
	cvt.u64.u32 	%rd218, %r577;
	add.s64 	%rd219, %rd1, %rd218;
	ld.global.u8 	%r580, [%rd219];
	mul.lo.s32 	%r581, %r25, %r578;
	cvt.rn.f64.s32 	%fd402, %r581;
	add.f64 	%fd540, %fd540, %fd402;
	mul.lo.s32 	%r582, %r25, %r579;
	cvt.rn.f64.s32 	%fd403, %r582;
	add.f64 	%fd541, %fd541, %fd403;
	mul.lo.s32 	%r583, %r25, %r580;
	cvt.rn.f64.s32 	%fd404, %r583;
	add.f64 	%fd542, %fd542, %fd404;
$L__BB0_74:
	@%p89 bra 	$L__BB0_76;
	add.s32 	%r584, %r819, -1;
	add.s32 	%r585, %r819, -2;
	cvt.u64.u32 	%rd220, %r819;
	add.s64 	%rd221, %rd1, %rd220;
	ld.global.u8 	%r586, [%rd221];
	cvt.u64.u32 	%rd222, %r584;
	add.s64 	%rd223, %rd1, %rd222;
	ld.global.u8 	%r587, [%rd223];
	cvt.u64.u32 	%rd224, %r585;
	add.s64 	%rd225, %rd1, %rd224;
	ld.global.u8 	%r588, [%rd225];
	ld.const.u32 	%r589, [mask+128];
	mul.lo.s32 	%r590, %r589, %r586;
	cvt.rn.f64.s32 	%fd405, %r590;
	add.f64 	%fd540, %fd540, %fd405;
	mul.lo.s32 	%r591, %r589, %r587;
	cvt.rn.f64.s32 	%fd406, %r591;
	add.f64 	%fd541, %fd541, %fd406;
	mul.lo.s32 	%r592, %r589, %r588;
	cvt.rn.f64.s32 	%fd407, %r592;
	add.f64 	%fd542, %fd542, %fd407;
$L__BB0_76:
	@%p94 bra 	$L__BB0_78;
	add.s32 	%r593, %r814, -1;
	add.s32 	%r594, %r814, -2;
	cvt.u64.u32 	%rd226, %r814;
	add.s64 	%rd227, %rd1, %rd226;
	ld.global.u8 	%r595, [%rd227];
	cvt.u64.u32 	%rd228, %r593;
	add.s64 	%rd229, %rd1, %rd228;
	ld.global.u8 	%r596, [%rd229];
	cvt.u64.u32 	%rd230, %r594;
	add.s64 	%rd231, %rd1, %rd230;
	ld.global.u8 	%r597, [%rd231];
	ld.const.u32 	%r598, [mask+148];
	mul.lo.s32 	%r599, %r598, %r595;
	cvt.rn.f64.s32 	%fd408, %r599;
	add.f64 	%fd540, %fd540, %fd408;
	mul.lo.s32 	%r600, %r598, %r596;
	cvt.rn.f64.s32 	%fd409, %r600;
	add.f64 	%fd541, %fd541, %fd409;
	mul.lo.s32 	%r601, %r598, %r597;
	cvt.rn.f64.s32 	%fd410, %r601;
	add.f64 	%fd542, %fd542, %fd410;
$L__BB0_78:
	ld.param.u32 	%r798, [_Z5sobelPhS_jjj_param_3];
	ld.param.u32 	%r764, [_Z5sobelPhS_jjj_param_2];
	setp.ge.u32 	%p192, %r79, %r798;
	mov.u32 	%r602, %ctaid.x;
	mov.u32 	%r603, %ntid.x;
	mov.u32 	%r604, %tid.x;
	mad.lo.s32 	%r605, %r602, %r603, %r604;
	setp.lt.s32 	%p193, %r605, 0;
	setp.ge.u32 	%p194, %r605, %r764;
	or.pred  	%p195, %p194, %p192;
	or.pred  	%p196, %p195, %p193;
	@%p196 bra 	$L__BB0_80;
	add.s32 	%r606, %r824, -1;
	add.s32 	%r607, %r824, -2;
	cvt.u64.u32 	%rd232, %r824;
	add.s64 	%rd233, %rd1, %rd232;
	ld.global.u8 	%r608, [%rd233];
	cvt.u64.u32 	%rd234, %r606;
	add.s64 	%rd235, %rd1, %rd234;
	ld.global.u8 	%r609, [%rd235];
	cvt.u64.u32 	%rd236, %r607;
	add.s64 	%rd237, %rd1, %rd236;
	ld.global.u8 	%r610, [%rd237];
	ld.const.u32 	%r611, [mask+168];
	mul.lo.s32 	%r612, %r611, %r608;
	cvt.rn.f64.s32 	%fd411, %r612;
	add.f64 	%fd540, %fd540, %fd411;
	mul.lo.s32 	%r613, %r611, %r609;
	cvt.rn.f64.s32 	%fd412, %r613;
	add.f64 	%fd541, %fd541, %fd412;
	mul.lo.s32 	%r614, %r611, %r610;
	cvt.rn.f64.s32 	%fd413, %r614;
	add.f64 	%fd542, %fd542, %fd413;
$L__BB0_80:
	ld.param.u32 	%r799, [_Z5sobelPhS_jjj_param_3];
	ld.param.u32 	%r765, [_Z5sobelPhS_jjj_param_2];
	add.s32 	%r615, %r79, 1;
	setp.ge.u32 	%p197, %r615, %r799;
	mov.u32 	%r616, %ctaid.x;
	mov.u32 	%r617, %ntid.x;
	mov.u32 	%r618, %tid.x;
	mad.lo.s32 	%r619, %r616, %r617, %r618;
	setp.lt.s32 	%p198, %r619, 0;
	setp.ge.u32 	%p199, %r619, %r765;
	or.pred  	%p200, %p199, %p197;
	or.pred  	%p201, %p200, %p198;
	@%p201 bra 	$L__BB0_82;
	add.s32 	%r620, %r829, -1;
	add.s32 	%r621, %r829, -2;
	cvt.u64.u32 	%rd238, %r829;
	add.s64 	%rd239, %rd1, %rd238;
	ld.global.u8 	%r622, [%rd239];
	cvt.u64.u32 	%rd240, %r620;
	add.s64 	%rd241, %rd1, %rd240;
	ld.global.u8 	%r623, [%rd241];
	cvt.u64.u32 	%rd242, %r621;
	add.s64 	%rd243, %rd1, %rd242;
	ld.global.u8 	%r624, [%rd243];
	ld.const.u32 	%r625, [mask+188];
	mul.lo.s32 	%r626, %r625, %r622;
	cvt.rn.f64.s32 	%fd414, %r626;
	add.f64 	%fd540, %fd540, %fd414;
	mul.lo.s32 	%r627, %r625, %r623;
	cvt.rn.f64.s32 	%fd415, %r627;
	add.f64 	%fd541, %fd541, %fd415;
	mul.lo.s32 	%r628, %r625, %r624;
	cvt.rn.f64.s32 	%fd416, %r628;
	add.f64 	%fd542, %fd542, %fd416;
$L__BB0_82:
	@%p111 bra 	$L__BB0_84;
	add.s32 	%r629, %r810, -1;
	add.s32 	%r630, %r810, -2;
	cvt.u64.u32 	%rd244, %r810;
	add.s64 	%rd245, %rd1, %rd244;
	ld.global.u8 	%r631, [%rd245];
	cvt.u64.u32 	%rd246, %r629;
	add.s64 	%rd247, %rd1, %rd246;
	ld.global.u8 	%r632, [%rd247];
	cvt.u64.u32 	%rd248, %r630;
	add.s64 	%rd249, %rd1, %rd248;
	ld.global.u8 	%r633, [%rd249];
	ld.const.u32 	%r634, [mask+112];
	mul.lo.s32 	%r635, %r634, %r631;
	cvt.rn.f64.s32 	%fd417, %r635;
	add.f64 	%fd540, %fd540, %fd417;
	mul.lo.s32 	%r636, %r634, %r632;
	cvt.rn.f64.s32 	%fd418, %r636;
	add.f64 	%fd541, %fd541, %fd418;
	mul.lo.s32 	%r637, %r634, %r633;
	cvt.rn.f64.s32 	%fd419, %r637;
	add.f64 	%fd542, %fd542, %fd419;
$L__BB0_84:
	@%p116 bra 	$L__BB0_86;
	add.s32 	%r638, %r818, -1;
	add.s32 	%r639, %r818, -2;
	cvt.u64.u32 	%rd250, %r818;
	add.s64 	%rd251, %rd1, %rd250;
	ld.global.u8 	%r640, [%rd251];
	cvt.u64.u32 	%rd252, %r638;
	add.s64 	%rd253, %rd1, %rd252;
	ld.global.u8 	%r641, [%rd253];
	cvt.u64.u32 	%rd254, %r639;
	add.s64 	%rd255, %rd1, %rd254;
	ld.global.u8 	%r642, [%rd255];
	ld.const.u32 	%r643, [mask+132];
	mul.lo.s32 	%r644, %r643, %r640;
	cvt.rn.f64.s32 	%fd420, %r644;
	add.f64 	%fd540, %fd540, %fd420;
	mul.lo.s32 	%r645, %r643, %r641;
	cvt.rn.f64.s32 	%fd421, %r645;
	add.f64 	%fd541, %fd541, %fd421;
	mul.lo.s32 	%r646, %r643, %r642;
	cvt.rn.f64.s32 	%fd422, %r646;
	add.f64 	%fd542, %fd542, %fd422;
$L__BB0_86:
	@%p121 bra 	$L__BB0_88;
	add.s32 	%r647, %r815, -1;
	add.s32 	%r648, %r815, -2;
	cvt.u64.u32 	%rd256, %r815;
	add.s64 	%rd257, %rd1, %rd256;
	ld.global.u8 	%r649, [%rd257];
	cvt.u64.u32 	%rd258, %r647;
	add.s64 	%rd259, %rd1, %rd258;
	ld.global.u8 	%r650, [%rd259];
	cvt.u64.u32 	%rd260, %r648;
	add.s64 	%rd261, %rd1, %rd260;
	ld.global.u8 	%r651, [%rd261];
	ld.const.u32 	%r652, [mask+152];
	mul.lo.s32 	%r653, %r652, %r649;
	cvt.rn.f64.s32 	%fd423, %r653;
	add.f64 	%fd540, %fd540, %fd423;
	mul.lo.s32 	%r654, %r652, %r650;
	cvt.rn.f64.s32 	%fd424, %r654;
	add.f64 	%fd541, %fd541, %fd424;
	mul.lo.s32 	%r655, %r652, %r651;
	cvt.rn.f64.s32 	%fd425, %r655;
	add.f64 	%fd542, %fd542, %fd425;
$L__BB0_88:
	ld.param.u32 	%r800, [_Z5sobelPhS_jjj_param_3];
	ld.param.u32 	%r766, [_Z5sobelPhS_jjj_param_2];
	setp.ge.u32 	%p205, %r79, %r800;
	mov.u32 	%r656, %ctaid.x;
	mov.u32 	%r657, %ntid.x;
	mov.u32 	%r658, %tid.x;
	mad.lo.s32 	%r659, %r656, %r657, %r658;
	setp.gt.s32 	%p206, %r659, -2;
	add.s32 	%r660, %r659, 1;
	setp.lt.u32 	%p207, %r660, %r766;
	and.pred  	%p17, %p206, %p207;
	not.pred 	%p208, %p17;
	or.pred  	%p209, %p205, %p208;
	@%p209 bra 	$L__BB0_90;
	add.s32 	%r661, %r823, -1;
	add.s32 	%r662, %r823, -2;
	cvt.u64.u32 	%rd262, %r823;
	add.s64 	%rd263, %rd1, %rd262;
	ld.global.u8 	%r663, [%rd263];
	cvt.u64.u32 	%rd264, %r661;
	add.s64 	%rd265, %rd1, %rd264;
	ld.global.u8 	%r664, [%rd265];
	cvt.u64.u32 	%rd266, %r662;
	add.s64 	%rd267, %rd1, %rd266;
	ld.global.u8 	%r665, [%rd267];
	ld.const.u32 	%r666, [mask+172];
	mul.lo.s32 	%r667, %r666, %r663;
	cvt.rn.f64.s32 	%fd426, %r667;
	add.f64 	%fd540, %fd540, %fd426;
	mul.lo.s32 	%r668, %r666, %r664;
	cvt.rn.f64.s32 	%fd427, %r668;
	add.f64 	%fd541, %fd541, %fd427;
	mul.lo.s32 	%r669, %r666, %r665;
	cvt.rn.f64.s32 	%fd428, %r669;
	add.f64 	%fd542, %fd542, %fd428;
$L__BB0_90:
	ld.param.u32 	%r801, [_Z5sobelPhS_jjj_param_3];
	add.s32 	%r670, %r79, 1;
	setp.ge.u32 	%p210, %r670, %r801;
	or.pred  	%p212, %p210, %p208;
	@%p212 bra 	$L__BB0_92;
	add.s32 	%r671, %r828, -1;
	add.s32 	%r672, %r828, -2;
	cvt.u64.u32 	%rd268, %r828;
	add.s64 	%rd269, %rd1, %rd268;
	ld.global.u8 	%r673, [%rd269];
	cvt.u64.u32 	%rd270, %r671;
	add.s64 	%rd271, %rd1, %rd270;
	ld.global.u8 	%r674, [%rd271];
	cvt.u64.u32 	%rd272, %r672;
	add.s64 	%rd273, %rd1, %rd272;
	ld.global.u8 	%r675, [%rd273];
	ld.const.u32 	%r676, [mask+192];
	mul.lo.s32 	%r677, %r676, %r673;
	cvt.rn.f64.s32 	%fd429, %r677;
	add.f64 	%fd540, %fd540, %fd429;
	mul.lo.s32 	%r678, %r676, %r674;
	cvt.rn.f64.s32 	%fd430, %r678;
	add.f64 	%fd541, %fd541, %fd430;
	mul.lo.s32 	%r679, %r676, %r675;
	cvt.rn.f64.s32 	%fd431, %r679;
	add.f64 	%fd542, %fd542, %fd431;
$L__BB0_92:
	@%p138 bra 	$L__BB0_94;
	add.s32 	%r680, %r811, -1;
	add.s32 	%r681, %r811, -2;
	cvt.u64.u32 	%rd274, %r811;
	add.s64 	%rd275, %rd1, %rd274;
	ld.global.u8 	%r682, [%rd275];
	cvt.u64.u32 	%rd276, %r680;
	add.s64 	%rd277, %rd1, %rd276;
	ld.global.u8 	%r683, [%rd277];
	cvt.u64.u32 	%rd278, %r681;
	add.s64 	%rd279, %rd1, %rd278;
	ld.global.u8 	%r684, [%rd279];
	ld.const.u32 	%r685, [mask+116];
	mul.lo.s32 	%r686, %r685, %r682;
	cvt.rn.f64.s32 	%fd432, %r686;
	add.f64 	%fd540, %fd540, %fd432;
	mul.lo.s32 	%r687, %r685, %r683;
	cvt.rn.f64.s32 	%fd433, %r687;
	add.f64 	%fd541, %fd541, %fd433;
	mul.lo.s32 	%r688, %r685, %r684;
	cvt.rn.f64.s32 	%fd434, %r688;
	add.f64 	%fd542, %fd542, %fd434;
$L__BB0_94:
	@%p143 bra 	$L__BB0_96;
	add.s32 	%r689, %r817, -1;
	add.s32 	%r690, %r817, -2;
	cvt.u64.u32 	%rd280, %r817;
	add.s64 	%rd281, %rd1, %rd280;
	ld.global.u8 	%r691, [%rd281];
	cvt.u64.u32 	%rd282, %r689;
	add.s64 	%rd283, %rd1, %rd282;
	ld.global.u8 	%r692, [%rd283];
	cvt.u64.u32 	%rd284, %r690;
	add.s64 	%rd285, %rd1, %rd284;
	ld.global.u8 	%r693, [%rd285];
	ld.const.u32 	%r694, [mask+136];
	mul.lo.s32 	%r695, %r694, %r691;
	cvt.rn.f64.s32 	%fd435, %r695;
	add.f64 	%fd540, %fd540, %fd435;
	mul.lo.s32 	%r696, %r694, %r692;
	cvt.rn.f64.s32 	%fd436, %r696;
	add.f64 	%fd541, %fd541, %fd436;
	mul.lo.s32 	%r697, %r694, %r693;
	cvt.rn.f64.s32 	%fd437, %r697;
	add.f64 	%fd542, %fd542, %fd437;
$L__BB0_96:
	@%p148 bra 	$L__BB0_98;
	add.s32 	%r698, %r816, -1;
	add.s32 	%r699, %r816, -2;
	cvt.u64.u32 	%rd286, %r816;
	add.s64 	%rd287, %rd1, %rd286;
	ld.global.u8 	%r700, [%rd287];
	cvt.u64.u32 	%rd288, %r698;
	add.s64 	%rd289, %rd1, %rd288;
	ld.global.u8 	%r701, [%rd289];
	cvt.u64.u32 	%rd290, %r699;
	add.s64 	%rd291, %rd1, %rd290;
	ld.global.u8 	%r702, [%rd291];
	ld.const.u32 	%r703, [mask+156];
	mul.lo.s32 	%r704, %r703, %r700;
	cvt.rn.f64.s32 	%fd438, %r704;
	add.f64 	%fd540, %fd540, %fd438;
	mul.lo.s32 	%r705, %r703, %r701;
	cvt.rn.f64.s32 	%fd439, %r705;
	add.f64 	%fd541, %fd541, %fd439;
	mul.lo.s32 	%r706, %r703, %r702;
	cvt.rn.f64.s32 	%fd440, %r706;
	add.f64 	%fd542, %fd542, %fd440;
$L__BB0_98:
	ld.param.u32 	%r802, [_Z5sobelPhS_jjj_param_3];
	ld.param.u32 	%r767, [_Z5sobelPhS_jjj_param_2];
	setp.ge.u32 	%p216, %r79, %r802;
	mov.u32 	%r707, %ctaid.x;
	mov.u32 	%r708, %ntid.x;
	mov.u32 	%r709, %tid.x;
	mad.lo.s32 	%r710, %r707, %r708, %r709;
	setp.gt.s32 	%p217, %r710, -3;
	add.s32 	%r711, %r710, 2;
	setp.lt.u32 	%p218, %r711, %r767;
	and.pred  	%p18, %p217, %p218;
	not.pred 	%p219, %p18;
	or.pred  	%p220, %p216, %p219;
	@%p220 bra 	$L__BB0_100;
	add.s32 	%r712, %r822, -1;
	add.s32 	%r713, %r822, -2;
	cvt.u64.u32 	%rd292, %r822;
	add.s64 	%rd293, %rd1, %rd292;
	ld.global.u8 	%r714, [%rd293];
	cvt.u64.u32 	%rd294, %r712;
	add.s64 	%rd295, %rd1, %rd294;
	ld.global.u8 	%r715, [%rd295];
	cvt.u64.u32 	%rd296, %r713;
	add.s64 	%rd297, %rd1, %rd296;
	ld.global.u8 	%r716, [%rd297];
	ld.const.u32 	%r717, [mask+176];
	mul.lo.s32 	%r718, %r717, %r714;
	cvt.rn.f64.s32 	%fd441, %r718;
	add.f64 	%fd540, %fd540, %fd441;
	mul.lo.s32 	%r719, %r717, %r715;
	cvt.rn.f64.s32 	%fd442, %r719;
	add.f64 	%fd541, %fd541, %fd442;
	mul.lo.s32 	%r720, %r717, %r716;
	cvt.rn.f64.s32 	%fd443, %r720;
	add.f64 	%fd542, %fd542, %fd443;
$L__BB0_100:
	ld.param.u32 	%r803, [_Z5sobelPhS_jjj_param_3];
	add.s32 	%r721, %r79, 1;
	setp.ge.u32 	%p221, %r721, %r803;
	or.pred  	%p223, %p221, %p219;
	@%p223 bra 	$L__BB0_102;
	add.s32 	%r722, %r827, -1;
	add.s32 	%r723, %r827, -2;
	cvt.u64.u32 	%rd298, %r827;
	add.s64 	%rd299, %rd1, %rd298;
	ld.global.u8 	%r724, [%rd299];
	cvt.u64.u32 	%rd300, %r722;
	add.s64 	%rd301, %rd1, %rd300;
	ld.global.u8 	%r725, [%rd301];
	cvt.u64.u32 	%rd302, %r723;
	add.s64 	%rd303, %rd1, %rd302;
	ld.global.u8 	%r726, [%rd303];
	ld.const.u32 	%r727, [mask+196];
	mul.lo.s32 	%r728, %r727, %r724;
	cvt.rn.f64.s32 	%fd444, %r728;
	add.f64 	%fd540, %fd540, %fd444;
	mul.lo.s32 	%r729, %r727, %r725;
	cvt.rn.f64.s32 	%fd445, %r729;
	add.f64 	%fd541, %fd541, %fd445;
	mul.lo.s32 	%r730, %r727, %r726;
	cvt.rn.f64.s32 	%fd446, %r730;
	add.f64 	%fd542, %fd542, %fd446;
$L__BB0_102:
	ld.param.u32 	%r806, [_Z5sobelPhS_jjj_param_4];
	ld.param.u32 	%r804, [_Z5sobelPhS_jjj_param_3];
	ld.param.u64 	%rd312, [_Z5sobelPhS_jjj_param_1];
	mul.f64 	%fd447, %fd540, %fd540;
	fma.rn.f64 	%fd448, %fd465, %fd465, %fd447;
	mul.f64 	%fd449, %fd541, %fd541;
	fma.rn.f64 	%fd450, %fd466, %fd466, %fd449;
	mul.f64 	%fd451, %fd542, %fd542;
	fma.rn.f64 	%fd452, %fd467, %fd467, %fd451;
	sqrt.rn.f64 	%fd453, %fd448;
	mul.f64 	%fd454, %fd453, 0d3FC0000000000000;
	sqrt.rn.f64 	%fd455, %fd450;
	mul.f64 	%fd456, %fd455, 0d3FC0000000000000;
	sqrt.rn.f64 	%fd457, %fd452;
	mul.f64 	%fd458, %fd457, 0d3FC0000000000000;
	setp.gt.f64 	%p224, %fd454, 0d406FE00000000000;
	selp.f64 	%fd459, 0d406FE00000000000, %fd454, %p224;
	cvt.rzi.u32.f64 	%r731, %fd459;
	setp.gt.f64 	%p225, %fd456, 0d406FE00000000000;
	selp.f64 	%fd460, 0d406FE00000000000, %fd456, %p225;
	cvt.rzi.u32.f64 	%r732, %fd460;
	setp.gt.f64 	%p226, %fd458, 0d406FE00000000000;
	selp.f64 	%fd461, 0d406FE00000000000, %fd458, %p226;
	cvt.rzi.u32.f64 	%r733, %fd461;
	add.s32 	%r734, %r814, -1;
	add.s32 	%r735, %r814, -2;
	cvt.u64.u32 	%rd304, %r814;
	cvta.to.global.u64 	%rd305, %rd312;
	add.s64 	%rd306, %rd305, %rd304;
	st.global.u8 	[%rd306], %r731;
	cvt.u64.u32 	%rd307, %r734;
	add.s64 	%rd308, %rd305, %rd307;
	st.global.u8 	[%rd308], %r732;
	cvt.u64.u32 	%rd309, %r735;
	add.s64 	%rd310, %rd305, %rd309;
	st.global.u8 	[%rd310], %r733;
	add.s32 	%r831, %r831, %r806;
	add.s32 	%r830, %r830, %r806;
	add.s32 	%r829, %r829, %r806;
	add.s32 	%r828, %r828, %r806;
	add.s32 	%r827, %r827, %r806;
	add.s32 	%r826, %r826, %r806;
	add.s32 	%r825, %r825, %r806;
	add.s32 	%r824, %r824, %r806;
	add.s32 	%r823, %r823, %r806;
	add.s32 	%r822, %r822, %r806;
	add.s32 	%r821, %r821, %r806;
	add.s32 	%r820, %r820, %r806;
	add.s32 	%r819, %r819, %r806;
	add.s32 	%r818, %r818, %r806;
	add.s32 	%r817, %r817, %r806;
	add.s32 	%r816, %r816, %r806;
	add.s32 	%r815, %r815, %r806;
	add.s32 	%r814, %r814, %r806;
	add.s32 	%r813, %r813, %r806;
	add.s32 	%r812, %r812, %r806;
	add.s32 	%r811, %r811, %r806;
	add.s32 	%r810, %r810, %r806;
	add.s32 	%r809, %r809, %r806;
	add.s32 	%r808, %r808, %r806;
	add.s32 	%r807, %r807, %r806;
	setp.ne.s32 	%p227, %r79, %r804;
	mov.u32 	%r832, %r79;
	@%p227 bra 	$L__BB0_2;
$L__BB0_103:
	ret;

}


// ===== COMPILED SASS (sm_100) =====

	.target	sm_100

	.elftype	@"ET_EXEC"


//--------------------- .note.nv.tkinfo           --------------------------
	.section	.note.nv.tkinfo,"",@"SHT_NOTE"
	.sectionflags	@"SHF_NOTE_NV_TKINFO"
	.tkinfo
        /*0018*/ 	.word	0x00000002
        /*0030*/ 	.string	""
        /*0030*/ 	.string	"ptxas"
        /*0030*/ 	.string	"Cuda compilation tools, release 13.0, V13.0.88"
        /*0030*/ 	.string	"Build cuda_13.0.r13.0/compiler.36424714_0"
        /*0030*/ 	.string	"-arch sm_100 -m 64 "



//--------------------- .note.nv.cuinfo           --------------------------
	.section	.note.nv.cuinfo,"",@"SHT_NOTE"
	.sectionflags	@"SHF_NOTE_NV_CUINFO"
        /*0018*/ 	.short	0x0002
        /*001a*/ 	.short	0x0064
        /*001c*/ 	.short	0x0082
	.zero		2


//--------------------- .nv.info                  --------------------------
	.section	.nv.info,"",@"SHT_CUDA_INFO"
	.align	4


	//----- nvinfo : EIATTR_REGCOUNT
	.align		4
        /*0000*/ 	.byte	0x04, 0x2f
        /*0002*/ 	.short	(.L_2 - .L_1)
	.align		4
.L_1:
        /*0004*/ 	.word	index@(_Z5sobelPhS_jjj)
        /*0008*/ 	.word	0x00000038


	//----- nvinfo : EIATTR_FRAME_SIZE
	.align		4
.L_2:
        /*000c*/ 	.byte	0x04, 0x11
        /*000e*/ 	.short	(.L_4 - .L_3)
	.align		4
.L_3:
        /*0010*/ 	.word	index@($__internal_0_$__cuda_sm20_dsqrt_rn_f64_mediumpath_v1)
        /*0014*/ 	.word	0x00000000


	//----- nvinfo : EIATTR_FRAME_SIZE
	.align		4
.L_4:
        /*0018*/ 	.byte	0x04, 0x11
        /*001a*/ 	.short	(.L_6 - .L_5)
	.align		4
.L_5:
        /*001c*/ 	.word	index@(_Z5sobelPhS_jjj)
        /*0020*/ 	.word	0x00000000


	//----- nvinfo : EIATTR_MIN_STACK_SIZE
	.align		4
.L_6:
        /*0024*/ 	.byte	0x04, 0x12
        /*0026*/ 	.short	(.L_8 - .L_7)
	.align		4
.L_7:
        /*0028*/ 	.word	index@(_Z5sobelPhS_jjj)
        /*002c*/ 	.word	0x00000000
.L_8:


//--------------------- .nv.compat                --------------------------
	.section	.nv.compat,"",@"SHT_CUDA_COMPAT_INFO"
	.align	4
        /*0000*/ 	.byte	0x02, 0x09, 0x00, 0x00, 0x02, 0x02, 0x01, 0x00, 0x02, 0x05, 0x05, 0x00, 0x03, 0x07, 0x01, 0x01
        /*0010*/ 	.byte	0x02, 0x03, 0x00, 0x00, 0x02, 0x06, 0x01, 0x00, 0x04, 0x0b, 0x08, 0x00, 0x01, 0x00, 0x00, 0x00
        /*0020*/ 	.byte	0x00, 0x00, 0x00, 0x00


//--------------------- .nv.info._Z5sobelPhS_jjj  --------------------------
	.section	.nv.info._Z5sobelPhS_jjj,"",@"SHT_CUDA_INFO"
	.sectionflags	@""
	.align	4


	//----- nvinfo : EIATTR_CUDA_API_VERSION
	.align		4
        /*0000*/ 	.byte	0x04, 0x37
        /*0002*/ 	.short	(.L_10 - .L_9)
.L_9:
        /*0004*/ 	.word	0x00000082


	//----- nvinfo : EIATTR_KPARAM_INFO
	.align		4
.L_10:
        /*0008*/ 	.byte	0x04, 0x17
        /*000a*/ 	.short	(.L_12 - .L_11)
.L_11:
        /*000c*/ 	.word	0x00000000
        /*0010*/ 	.short	0x0004
        /*0012*/ 	.short	0x0018
        /*0014*/ 	.byte	0x00, 0xf0, 0x11, 0x00


	//----- nvinfo : EIATTR_KPARAM_INFO
	.align		4
.L_12:
        /*0018*/ 	.byte	0x04, 0x17
        /*001a*/ 	.short	(.L_14 - .L_13)
.L_13:
        /*001c*/ 	.word	0x00000000
        /*0020*/ 	.short	0x0003
        /*0022*/ 	.short	0x0014
        /*0024*/ 	.byte	0x00, 0xf0, 0x11, 0x00


	//----- nvinfo : EIATTR_KPARAM_INFO
	.align		4
.L_14:
        /*0028*/ 	.byte	0x04, 0x17
        /*002a*/ 	.short	(.L_16 - .L_15)
.L_15:
        /*002c*/ 	.word	0x00000000
        /*0030*/ 	.short	0x0002
        /*0032*/ 	.short	0x0010
        /*0034*/ 	.byte	0x00, 0xf0, 0x11, 0x00


	//----- nvinfo : EIATTR_KPARAM_INFO
	.align		4
.L_16:
        /*0038*/ 	.byte	0x04, 0x17
        /*003a*/ 	.short	(.L_18 - .L_17)
.L_17:
        /*003c*/ 	.word	0x00000000
        /*0040*/ 	.short	0x0001
        /*0042*/ 	.short	0x0008
        /*0044*/ 	.byte	0x00, 0xf5, 0x21, 0x00


	//----- nvinfo : EIATTR_KPARAM_INFO
	.align		4
.L_18:
        /*0048*/ 	.byte	0x04, 0x17
        /*004a*/ 	.short	(.L_20 - .L_19)
.L_19:
        /*004c*/ 	.word	0x00000000
        /*0050*/ 	.short	0x0000
        /*0052*/ 	.short	0x0000
        /*0054*/ 	.byte	0x00, 0xf5, 0x21, 0x00


	//----- nvinfo : EIATTR_SPARSE_MMA_MASK
	.align		4
.L_20:
        /*0058*/ 	.byte	0x03, 0x50
        /*005a*/ 	.short	0x0000


	//----- nvinfo : EIATTR_MAXREG_COUNT
	.align		4
        /*005c*/ 	.byte	0x03, 0x1b
        /*005e*/ 	.short	0x00ff


	//----- nvinfo : EIATTR_MERCURY_ISA_VERSION
	.align		4
        /*0060*/ 	.byte	0x03, 0x5f
        /*0062*/ 	.short	0x0101


	//----- nvinfo : EIATTR_VRC_CTA_INIT_COUNT
	.align		4
        /*0064*/ 	.byte	0x02, 0x4a
	.zero		1
	.zero		1


	//----- nvinfo : EIATTR_EXIT_INSTR_OFFSETS
	.align		4
        /*0068*/ 	.byte	0x04, 0x1c
        /*006a*/ 	.short	(.L_22 - .L_21)


	//   ....[0]....
.L_21:
        /*006c*/ 	.word	0x00000080


	//   ....[1]....
        /*0070*/ 	.word	0x000066b0


	//----- nvinfo : EIATTR_CRS_STACK_SIZE
	.align		4
.L_22:
        /*0074*/ 	.byte	0x04, 0x1e
        /*0076*/ 	.short	(.L_24 - .L_23)
.L_23:
        /*0078*/ 	.word	0x00000000


	//----- nvinfo : EIATTR_CBANK_PARAM_SIZE
	.align		4
.L_24:
        /*007c*/ 	.byte	0x03, 0x19
        /*007e*/ 	.short	0x001c


	//----- nvinfo : EIATTR_PARAM_CBANK
	.align		4
        /*0080*/ 	.byte	0x04, 0x0a
        /*0082*/ 	.short	(.L_26 - .L_25)
	.align		4
.L_25:
        /*0084*/ 	.word	index@(.nv.constant0._Z5sobelPhS_jjj)
        /*0088*/ 	.short	0x0380
        /*008a*/ 	.short	0x001c


	//----- nvinfo : EIATTR_SW_WAR
	.align		4
.L_26:
        /*008c*/ 	.byte	0x04, 0x36
        /*008e*/ 	.short	(.L_28 - .L_27)
.L_27:
        /*0090*/ 	.word	0x00000008
.L_28:


//--------------------- .nv.callgraph             --------------------------
	.section	.nv.callgraph,"",@"SHT_CUDA_CALLGRAPH"
	.align	4
	.sectionentsize	8
	.align		4
        /*0000*/ 	.word	0x00000000
	.align		4
        /*0004*/ 	.word	0xffffffff
	.align		4
        /*0008*/ 	.word	0x00000000
	.align		4
        /*000c*/ 	.word	0xfffffffe
	.align		4
        /*0010*/ 	.word	0x00000000
	.align		4
        /*0014*/ 	.word	0xfffffffd
	.align		4
        /*0018*/ 	.word	0x00000000
	.align		4
        /*001c*/ 	.word	0xfffffffc


//--------------------- .nv.constant3             --------------------------
	.section	.nv.constant3,"a",@progbits
	.align	4
.nv.constant3:
	.type		mask,@object
	.size		mask,(.L_0 - mask)
mask:
        /*0000*/ 	.byte	0xff, 0xff, 0xff, 0xff, 0xfc, 0xff, 0xff, 0xff, 0xfa, 0xff, 0xff, 0xff, 0xfc, 0xff, 0xff, 0xff
        /* <DEDUP_REMOVED lines=11> */
        /*00c0*/ 	.byte	0x02, 0x00, 0x00, 0x00, 0x01, 0x00, 0x00, 0x00
.L_0:


//--------------------- .text._Z5sobelPhS_jjj     --------------------------
	.section	.text._Z5sobelPhS_jjj,"ax",@progbits
	.align	128
        .global         _Z5sobelPhS_jjj
        .type           _Z5sobelPhS_jjj,@function
        .size           _Z5sobelPhS_jjj,(.L_x_112 - _Z5sobelPhS_jjj)
        .other          _Z5sobelPhS_jjj,@"STO_CUDA_ENTRY STV_DEFAULT"
_Z5sobelPhS_jjj:
.text._Z5sobelPhS_jjj:
[----:B------:R-:W-:Y:S01]  /*0000*/  LDC R1, c[0x0][0x37c] ;  /* 0x0000df00ff017b82 */ /* 0x000fe20000000800 */
[----:B------:R-:W0:Y:S07]  /*0010*/  S2R R17, SR_TID.X ;  /* 0x0000000000117919 */ /* 0x000e2e0000002100 */
[----:B------:R-:W0:Y:S08]  /*0020*/  S2UR UR4, SR_CTAID.X ;  /* 0x00000000000479c3 */ /* 0x000e300000002500 */
[----:B------:R-:W0:Y:S08]  /*0030*/  LDC R0, c[0x0][0x360] ;  /* 0x0000d800ff007b82 */ /* 0x000e300000000800 */
[----:B------:R-:W1:Y:S01]  /*0040*/  LDC.64 R2, c[0x0][0x390] ;  /* 0x0000e400ff027b82 */ /* 0x000e620000000a00 */
[----:B0-----:R-:W-:Y:S01]  /*0050*/  IMAD R17, R0, UR4, R17 ;  /* 0x0000000400117c24 */ /* 0x001fe2000f8e0211 */
[----:B-1----:R-:W-:-:S04]  /*0060*/  ISETP.NE.AND P0, PT, R3, RZ, PT ;  /* 0x000000ff0300720c */ /* 0x002fc80003f05270 */
[----:B------:R-:W-:-:S13]  /*0070*/  ISETP.GT.U32.OR P0, PT, R17, R2, !P0 ;  /* 0x000000021100720c */ /* 0x000fda0004704470 */
[----:B------:R-:W-:Y:S05]  /*0080*/  @P0 EXIT ;  /* 0x000000000000094d */ /* 0x000fea0003800000 */
[----:B------:R-:W0:Y:S01]  /*0090*/  LDC R24, c[0x0][0x398] ;  /* 0x0000e600ff187b82 */ /* 0x000e220000000800 */
[C---:B------:R-:W-:Y:S01]  /*00a0*/  VIADD R20, R17.reuse, 0xfffffffe ;  /* 0xfffffffe11147836 */ /* 0x040fe20000000000 */
[C---:B------:R-:W-:Y:S01]  /*00b0*/  IADD3 R19, PT, PT, R17.reuse, 0x2, RZ ;  /* 0x0000000211137810 */ /* 0x040fe20007ffe0ff */
[-C--:B------:R-:W-:Y:S01]  /*00c0*/  IMAD R0, R17, R3.reuse, RZ ;  /* 0x0000000311007224 */ /* 0x080fe200078e02ff */
[----:B------:R-:W1:Y:S01]  /*00d0*/  LDCU.64 UR6, c[0x0][0x358] ;  /* 0x00006b00ff0677ac */ /* 0x000e620008000a00 */
[----:B------:R-:W-:Y:S02]  /*00e0*/  IMAD R2, R20, R3, RZ ;  /* 0x0000000314027224 */ /* 0x000fe400078e02ff */
[C---:B------:R-:W-:Y:S01]  /*00f0*/  VIADD R7, R0.reuse, 0xffffffff ;  /* 0xffffffff00077836 */ /* 0x040fe20000000000 */
[----:B------:R-:W-:Y:S01]  /*0100*/  IADD3 R8, PT, PT, R0, -0x2, RZ ;  /* 0xfffffffe00087810 */ /* 0x000fe20007ffe0ff */
[C-C-:B------:R-:W-:Y:S01]  /*0110*/  IMAD.IADD R6, R2.reuse, 0x1, R3.reuse ;  /* 0x0000000102067824 */ /* 0x140fe200078e0203 */
[C---:B------:R-:W-:Y:S01]  /*0120*/  IADD3 R11, PT, PT, R2.reuse, -0x2, RZ ;  /* 0xfffffffe020b7810 */ /* 0x040fe20007ffe0ff */
[C---:B------:R-:W-:Y:S01]  /*0130*/  VIADD R4, R2.reuse, 0x2 ;  /* 0x0000000202047836 */ /* 0x040fe20000000000 */
[----:B------:R-:W2:Y:S01]  /*0140*/  LDCU UR67, c[0x0][0x398] ;  /* 0x00007300ff4377ac */ /* 0x000ea20008000800 */
[----:B------:R-:W-:Y:S01]  /*0150*/  VIADD R5, R2, 0xffffffff ;  /* 0xffffffff02057836 */ /* 0x000fe20000000000 */
[----:B------:R-:W-:Y:S01]  /*0160*/  LEA R10, R3, R6, 0x1 ;  /* 0x00000006030a7211 */ /* 0x000fe200078e08ff */
[----:B------:R-:W-:Y:S01]  /*0170*/  VIADD R18, R17, 0xffffffff ;  /* 0xffffffff11127836 */ /* 0x000fe20000000000 */
[----:B------:R-:W-:Y:S01]  /*0180*/  IADD3 R9, PT, PT, R6, -0x2, RZ ;  /* 0xfffffffe06097810 */ /* 0x000fe20007ffe0ff */
[----:B------:R-:W3:Y:S01]  /*0190*/  LDCU UR14, c[0x3][URZ] ;  /* 0x00c00000ff0e77ac */ /* 0x000ee20008000800 */
[C---:B------:R-:W-:Y:S01]  /*01a0*/  IADD3 R23, PT, PT, R10.reuse, -0x2, RZ ;  /* 0xfffffffe0a177810 */ /* 0x040fe20007ffe0ff */
[----:B------:R-:W-:-:S02]  /*01b0*/  IMAD.IADD R13, R10, 0x1, R3 ;  /* 0x000000010a0d7824 */ /* 0x000fc400078e0203 */
[----:B------:R-:W-:Y:S01]  /*01c0*/  VIADD R12, R10, 0xffffffff ;  /* 0xffffffff0a0c7836 */ /* 0x000fe20000000000 */
[----:B------:R-:W4:Y:S01]  /*01d0*/  LDCU UR15, c[0x3][0x14] ;  /* 0x00c00280ff0f77ac */ /* 0x000f220008000800 */
[C---:B------:R-:W-:Y:S01]  /*01e0*/  VIADD R14, R13.reuse, 0x2 ;  /* 0x000000020d0e7836 */ /* 0x040fe20000000000 */
[----:B------:R-:W-:Y:S01]  /*01f0*/  IADD3 R22, PT, PT, R13, -0x2, RZ ;  /* 0xfffffffe0d167810 */ /* 0x000fe20007ffe0ff */
[-C--:B0-----:R-:W-:Y:S01]  /*0200*/  IMAD R38, R3, R24.reuse, RZ ;  /* 0x0000001803267224 */ /* 0x081fe200078e02ff */
[----:B------:R-:W0:Y:S01]  /*0210*/  LDCU UR16, c[0x3][0x28] ;  /* 0x00c00500ff1077ac */ /* 0x000e220008000800 */
[C---:B------:R-:W-:Y:S02]  /*0220*/  VIADD R3, R0.reuse, 0x2 ;  /* 0x0000000200037836 */ /* 0x040fe40000000000 */
[-CC-:B------:R-:W-:Y:S01]  /*0230*/  IMAD R16, R0, R24.reuse, R24.reuse ;  /* 0x0000001800107224 */ /* 0x180fe200078e0218 */
[----:B------:R-:W0:Y:S01]  /*0240*/  LDCU UR17, c[0x3][0x3c] ;  /* 0x00c00780ff1177ac */ /* 0x000e220008000800 */
[----:B------:R-:W-:-:S02]  /*0250*/  IMAD R21, R2, R24, R24 ;  /* 0x0000001802157224 */ /* 0x000fc400078e0218 */
[-C--:B------:R-:W-:Y:S01]  /*0260*/  IMAD R0, R3, R24.reuse, 0x2 ;  /* 0x0000000203007424 */ /* 0x080fe200078e0218 */
[----:B------:R-:W0:Y:S01]  /*0270*/  LDCU UR18, c[0x3][0x50] ;  /* 0x00c00a00ff1277ac */ /* 0x000e220008000800 */
[-C--:B------:R-:W-:Y:S02]  /*0280*/  IMAD R2, R7, R24.reuse, 0x2 ;  /* 0x0000000207027424 */ /* 0x080fe400078e0218 */
[-C--:B------:R-:W-:Y:S01]  /*0290*/  IMAD R3, R8, R24.reuse, 0x2 ;  /* 0x0000000208037424 */ /* 0x080fe200078e0218 */
[----:B------:R-:W0:Y:S01]  /*02a0*/  LDCU UR19, c[0x3][0x4] ;  /* 0x00c00080ff1377ac */ /* 0x000e220008000800 */
[C---:B------:R-:W-:Y:S02]  /*02b0*/  VIADD R7, R6.reuse, 0x2 ;  /* 0x0000000206077836 */ /* 0x040fe40000000000 */
[C---:B------:R-:W-:Y:S01]  /*02c0*/  VIADD R8, R6.reuse, 0xffffffff ;  /* 0xffffffff06087836 */ /* 0x040fe20000000000 */
[----:B------:R-:W0:Y:S01]  /*02d0*/  LDCU UR20, c[0x3][0x18] ;  /* 0x00c00300ff1477ac */ /* 0x000e220008000800 */
[----:B------:R-:W-:-:S02]  /*02e0*/  IMAD R39, R6, R24, R24 ;  /* 0x0000001806277224 */ /* 0x000fc400078e0218 */
[-C--:B------:R-:W-:Y:S01]  /*02f0*/  IMAD R6, R11, R24.reuse, 0x2 ;  /* 0x000000020b067424 */ /* 0x080fe200078e0218 */
[----:B------:R-:W0:Y:S01]  /*0300*/  LDCU UR21, c[0x3][0x2c] ;  /* 0x00c00580ff1577ac */ /* 0x000e220008000800 */
[C---:B------:R-:W-:Y:S02]  /*0310*/  VIADD R11, R10.reuse, 0x2 ;  /* 0x000000020a0b7836 */ /* 0x040fe40000000000 */
[C---:B------:R-:W-:Y:S01]  /*0320*/  VIADD R15, R13.reuse, 0xffffffff ;  /* 0xffffffff0d0f7836 */ /* 0x040fe20000000000 */
[----:B------:R-:W0:Y:S01]  /*0330*/  LDCU UR22, c[0x3][0x40] ;  /* 0x00c00800ff1677ac */ /* 0x000e220008000800 */
[--C-:B------:R-:W-:Y:S02]  /*0340*/  IMAD R41, R13, R24, R24.reuse ;  /* 0x000000180d297224 */ /* 0x100fe400078e0218 */
[----:B------:R-:W-:Y:S01]  /*0350*/  IMAD R17, R17, R38, 0x2 ;  /* 0x0000000211117424 */ /* 0x000fe200078e0226 */
[----:B------:R-:W0:Y:S01]  /*0360*/  LDCU UR23, c[0x3][0x54] ;  /* 0x00c00a80ff1777ac */ /* 0x000e220008000800 */
[-C--:B------:R-:W-:Y:S01]  /*0370*/  IMAD R40, R10, R24.reuse, R24 ;  /* 0x000000180a287224 */ /* 0x080fe200078e0218 */
[----:B------:R-:W-:Y:S01]  /*0380*/  IADD3 R41, PT, PT, R41, 0x2, RZ ;  /* 0x0000000229297810 */ /* 0x000fe20007ffe0ff */
[-C--:B------:R-:W-:Y:S01]  /*0390*/  IMAD R10, R11, R24.reuse, 0x2 ;  /* 0x000000020b0a7424 */ /* 0x080fe200078e0218 */
[----:B------:R-:W0:Y:S01]  /*03a0*/  LDCU UR24, c[0x3][0x8] ;  /* 0x00c00100ff1877ac */ /* 0x000e220008000800 */
[----:B------:R-:W-:-:S02]  /*03b0*/  IMAD R13, R14, R24, 0x2 ;  /* 0x000000020e0d7424 */ /* 0x000fc400078e0218 */
[-C--:B------:R-:W-:Y:S01]  /*03c0*/  IMAD R11, R12, R24.reuse, 0x2 ;  /* 0x000000020c0b7424 */ /* 0x080fe200078e0218 */
[----:B------:R-:W0:Y:S01]  /*03d0*/  LDCU UR25, c[0x3][0x1c] ;  /* 0x00c00380ff1977ac */ /* 0x000e220008000800 */
[----:B------:R-:W-:Y:S02]  /*03e0*/  IMAD R14, R15, R24, 0x2 ;  /* 0x000000020f0e7424 */ /* 0x000fe400078e0218 */
[-C--:B------:R-:W-:Y:S01]  /*03f0*/  IMAD R18, R18, R38.reuse, 0x2 ;  /* 0x0000000212127424 */ /* 0x080fe200078e0226 */
[----:B------:R-:W0:Y:S01]  /*0400*/  LDCU UR26, c[0x3][0x30] ;  /* 0x00c00600ff1a77ac */ /* 0x000e220008000800 */
[-C--:B------:R-:W-:Y:S02]  /*0410*/  IMAD R19, R19, R38.reuse, 0x2 ;  /* 0x0000000213137424 */ /* 0x080fe400078e0226 */
[----:B------:R-:W-:Y:S01]  /*0420*/  IMAD R20, R20, R38, 0x2 ;  /* 0x0000000214147424 */ /* 0x000fe200078e0226 */
[----:B------:R-:W-:Y:S01]  /*0430*/  IADD3 R38, PT, PT, R38, R17, RZ ;  /* 0x0000001126267210 */ /* 0x000fe20007ffe0ff */
[-C--:B------:R-:W-:Y:S01]  /*0440*/  IMAD R4, R4, R24.reuse, 0x2 ;  /* 0x0000000204047424 */ /* 0x080fe200078e0218 */
[----:B------:R-:W0:Y:S01]  /*0450*/  LDCU UR27, c[0x3][0x44] ;  /* 0x00c00880ff1b77ac */ /* 0x000e220008000800 */
[----:B------:R-:W-:-:S02]  /*0460*/  IMAD R5, R5, R24, 0x2 ;  /* 0x0000000205057424 */ /* 0x000fc400078e0218 */
[-C--:B------:R-:W-:Y:S01]  /*0470*/  IMAD R7, R7, R24.reuse, 0x2 ;  /* 0x0000000207077424 */ /* 0x080fe200078e0218 */
[----:B------:R-:W0:Y:S01]  /*0480*/  LDCU UR28, c[0x3][0x58] ;  /* 0x00c00b00ff1c77ac */ /* 0x000e220008000800 */
[-C--:B------:R-:W-:Y:S02]  /*0490*/  IMAD R8, R8, R24.reuse, 0x2 ;  /* 0x0000000208087424 */ /* 0x080fe400078e0218 */
[-C--:B------:R-:W-:Y:S01]  /*04a0*/  IMAD R9, R9, R24.reuse, 0x2 ;  /* 0x0000000209097424 */ /* 0x080fe200078e0218 */
[----:B------:R-:W0:Y:S01]  /*04b0*/  LDCU UR29, c[0x3][0xc] ;  /* 0x00c00180ff1d77ac */ /* 0x000e220008000800 */
[-C--:B------:R-:W-:Y:S02]  /*04c0*/  IMAD R12, R23, R24.reuse, 0x2 ;  /* 0x00000002170c7424 */ /* 0x080fe400078e0218 */
[----:B------:R-:W-:Y:S01]  /*04d0*/  IMAD R15, R22, R24, 0x2 ;  /* 0x00000002160f7424 */ /* 0x000fe200078e0218 */
[----:B------:R-:W0:Y:S01]  /*04e0*/  LDCU UR30, c[0x3][0x20] ;  /* 0x00c00400ff1e77ac */ /* 0x000e220008000800 */
[----:B------:R-:W-:-:S02]  /*04f0*/  VIADD R16, R16, 0x2 ;  /* 0x0000000210107836 */ /* 0x000fc40000000000 */
[----:B------:R-:W-:Y:S01]  /*0500*/  VIADD R21, R21, 0x2 ;  /* 0x0000000215157836 */ /* 0x000fe20000000000 */
[----:B------:R-:W0:Y:S01]  /*0510*/  LDCU UR31, c[0x3][0x34] ;  /* 0x00c00680ff1f77ac */ /* 0x000e220008000800 */
[----:B------:R-:W-:Y:S02]  /*0520*/  VIADD R39, R39, 0x2 ;  /* 0x0000000227277836 */ /* 0x000fe40000000000 */
[----:B------:R-:W-:Y:S01]  /*0530*/  VIADD R40, R40, 0x2 ;  /* 0x0000000228287836 */ /* 0x000fe20000000000 */
[----:B------:R-:W0:Y:S01]  /*0540*/  LDCU UR32, c[0x3][0x48] ;  /* 0x00c00900ff2077ac */ /* 0x000e220008000800 */
        /* <DEDUP_REMOVED lines=32> */
[----:B------:R-:W0:Y:S01]  /*0750*/  LDCU.64 UR8, c[0x0][0x380] ;  /* 0x00007000ff0877ac */ /* 0x000e220008000a00 */
[----:B------:R-:W0:Y:S01]  /*0760*/  LDCU.64 UR10, c[0x0][0x390] ;  /* 0x00007200ff0a77ac */ /* 0x000e220008000a00 */
[----:B------:R-:W0:Y:S01]  /*0770*/  LDCU.64 UR12, c[0x0][0x388] ;  /* 0x00007100ff0c77ac */ /* 0x000e220008000a00 */
[----:B-1234-:R-:W-:-:S05]  /*0780*/  UMOV UR4, URZ ;  /* 0x000000ff00047c82 */ /* 0x01efca0008000000 */
.L_x_106:
[----:B-1----:R-:W1:Y:S01]  /*0790*/  S2R R42, SR_TID.X ;  /* 0x00000000002a7919 */ /* 0x002e620000002100 */
[----:B------:R-:W1:Y:S01]  /*07a0*/  S2UR UR66, SR_CTAID.X ;  /* 0x00000000004279c3 */ /* 0x000e620000002500 */
[----:B------:R-:W-:Y:S01]  /*07b0*/  UIADD3 UR5, UPT, UPT, UR4, -0x2, URZ ;  /* 0xfffffffe04057890 */ /* 0x000fe2000fffe0ff */
[----:B------:R-:W-:Y:S01]  /*07c0*/  BSSY.RECONVERGENT B0, `(.L_x_0) ;  /* 0x0000035000007945 */ /* 0x000fe20003800200 */
[----:B------:R-:W-:Y:S02]  /*07d0*/  UIADD3 UR64, UPT, UPT, UR4, -0x1, URZ ;  /* 0xffffffff04407890 */ /* 0x000fe4000fffe0ff */
[----:B0-----:R-:W-:Y:S02]  /*07e0*/  UISETP.GE.U32.AND UP0, UPT, UR5, UR11, UPT ;  /* 0x0000000b0500728c */ /* 0x001fe4000bf06070 */
[----:B------:R-:W-:Y:S01]  /*07f0*/  UIADD3 UR5, UPT, UPT, UR4, 0x1, URZ ;  /* 0x0000000104057890 */ /* 0x000fe2000fffe0ff */
[----:B------:R-:W1:Y:S01]  /*0800*/  LDC R23, c[0x0][0x360] ;  /* 0x0000d800ff177b82 */ /* 0x000e620000000800 */
[----:B------:R-:W-:-:S07]  /*0810*/  UISETP.GT.U32.AND UP0, UPT, UR4, 0x1, !UP0 ;  /* 0x000000010400788c */ /* 0x000fce000c704070 */
[----:B------:R-:W0:Y:S08]  /*0820*/  LDC R25, c[0x0][0x360] ;  /* 0x0000d800ff197b82 */ /* 0x000e300000000800 */
[----:B------:R-:W2:Y:S01]  /*0830*/  LDC R27, c[0x0][0x360] ;  /* 0x0000d800ff1b7b82 */ /* 0x000ea20000000800 */
[----:B-1----:R-:W-:-:S07]  /*0840*/  IMAD R22, R23, UR66, R42 ;  /* 0x0000004217167c24 */ /* 0x002fce000f8e022a */
[----:B------:R-:W1:Y:S01]  /*0850*/  LDC R35, c[0x0][0x360] ;  /* 0x0000d800ff237b82 */ /* 0x000e620000000800 */
[----:B------:R-:W-:Y:S02]  /*0860*/  VIADD R24, R22, 0xfffffffe ;  /* 0xfffffffe16187836 */ /* 0x000fe40000000000 */
[----:B0-----:R-:W-:-:S03]  /*0870*/  IMAD R23, R25, UR66, R42 ;  /* 0x0000004219177c24 */ /* 0x001fc6000f8e022a */
[----:B------:R-:W-:Y:S02]  /*0880*/  ISETP.GE.U32.AND P0, PT, R24, UR10, PT ;  /* 0x0000000a18007c0c */ /* 0x000fe4000bf06070 */
[----:B------:R-:W0:Y:S01]  /*0890*/  LDC R37, c[0x0][0x360] ;  /* 0x0000d800ff257b82 */ /* 0x000e220000000800 */
[----:B------:R-:W-:Y:S01]  /*08a0*/  VIADD R25, R23, 0xfffffffe ;  /* 0xfffffffe17197836 */ /* 0x000fe20000000000 */
[----:B------:R-:W-:Y:S01]  /*08b0*/  ISETP.GT.AND P0, PT, R22, 0x1, !P0 ;  /* 0x000000011600780c */ /* 0x000fe20004704270 */
[----:B--2---:R-:W-:-:S03]  /*08c0*/  IMAD R24, R27, UR66, R42 ;  /* 0x000000421b187c24 */ /* 0x004fc6000f8e022a */
[----:B------:R-:W-:Y:S02]  /*08d0*/  PLOP3.LUT P5, PT, P0, PT, UP0, 0x80, 0x8 ;  /* 0x000000000008781c */ /* 0x000fe400007af008 */
[----:B------:R-:W-:Y:S02]  /*08e0*/  CS2R R26, SRZ ;  /* 0x00000000001a7805 */ /* 0x000fe4000001ff00 */
[----:B------:R-:W-:Y:S02]  /*08f0*/  ISETP.GE.U32.AND P1, PT, R25, UR10, PT ;  /* 0x0000000a19007c0c */ /* 0x000fe4000bf26070 */
[----:B------:R-:W-:Y:S02]  /*0900*/  IADD3 R22, PT, PT, R24, -0x2, RZ ;  /* 0xfffffffe18167810 */ /* 0x000fe40007ffe0ff */
[----:B------:R-:W-:Y:S01]  /*0910*/  ISETP.GT.AND P1, PT, R23, 0x1, !P1 ;  /* 0x000000011700780c */ /* 0x000fe20004f24270 */
[----:B------:R-:W-:Y:S01]  /*0920*/  IMAD.U32 R23, RZ, RZ, UR4 ;  /* 0x00000004ff177e24 */ /* 0x000fe2000f8e00ff */
[----:B------:R-:W-:Y:S01]  /*0930*/  ISETP.GE.U32.AND P2, PT, R22, UR10, PT ;  /* 0x0000000a16007c0c */ /* 0x000fe2000bf46070 */
[----:B------:R-:W-:Y:S01]  /*0940*/  IMAD.U32 R22, RZ, RZ, UR64 ;  /* 0x00000040ff167e24 */ /* 0x000fe2000f8e00ff */
[----:B------:R-:W-:-:S02]  /*0950*/  P2R R46, PR, RZ, 0x20 ;  /* 0x00000020ff2e7803 */ /* 0x000fc40000000000 */
[----:B------:R-:W-:Y:S02]  /*0960*/  ISETP.GT.AND P2, PT, R24, 0x1, !P2 ;  /* 0x000000011800780c */ /* 0x000fe40005744270 */
[----:B------:R-:W-:Y:S02]  /*0970*/  MOV R24, UR5 ;  /* 0x0000000500187c02 */ /* 0x000fe40008000f00 */
[----:B------:R-:W-:Y:S02]  /*0980*/  ISETP.LT.U32.AND P4, PT, R22, UR11, P0 ;  /* 0x0000000b16007c0c */ /* 0x000fe40008781070 */
[----:B------:R-:W-:Y:S02]  /*0990*/  ISETP.LT.U32.AND P3, PT, R23, UR11, P1 ;  /* 0x0000000b17007c0c */ /* 0x000fe40008f61070 */
[----:B------:R-:W-:Y:S02]  /*09a0*/  CS2R R22, SRZ ;  /* 0x0000000000167805 */ /* 0x000fe4000001ff00 */
[----:B------:R-:W-:-:S02]  /*09b0*/  ISETP.GE.U32.OR P0, PT, R24, UR11, !P2 ;  /* 0x0000000b18007c0c */ /* 0x000fc4000d706470 */
[----:B------:R-:W-:Y:S02]  /*09c0*/  CS2R R24, SRZ ;  /* 0x0000000000187805 */ /* 0x000fe4000001ff00 */
[----:B------:R-:W-:Y:S02]  /*09d0*/  P2R R47, PR, RZ, 0x10 ;  /* 0x00000010ff2f7803 */ /* 0x000fe40000000000 */
[----:B------:R-:W-:Y:S01]  /*09e0*/  P2R R48, PR, RZ, 0x8 ;  /* 0x00000008ff307803 */ /* 0x000fe20000000000 */
[----:B------:R-:W-:Y:S06]  /*09f0*/  @!P5 BRA `(.L_x_1) ;  /* 0x000000000044d947 */ /* 0x000fec0003800000 */
[C---:B------:R-:W-:Y:S01]  /*0a00*/  IADD3 R32, P1, PT, R6.reuse, UR8, RZ ;  /* 0x0000000806207c10 */ /* 0x040fe2000ff3e0ff */
[C---:B------:R-:W-:Y:S02]  /*0a10*/  VIADD R30, R6.reuse, 0xffffffff ;  /* 0xffffffff061e7836 */ /* 0x040fe40000000000 */
[----:B------:R-:W-:Y:S01]  /*0a20*/  VIADD R28, R6, 0xfffffffe ;  /* 0xfffffffe061c7836 */ /* 0x000fe20000000000 */
[----:B------:R-:W-:Y:S02]  /*0a30*/  IADD3.X R33, PT, PT, RZ, UR9, RZ, P1, !PT ;  /* 0x00000009ff217c10 */ /* 0x000fe40008ffe4ff */
[----:B------:R-:W-:Y:S02]  /*0a40*/  IADD3 R30, P1, PT, R30, UR8, RZ ;  /* 0x000000081e1e7c10 */ /* 0x000fe4000ff3e0ff */
[----:B------:R-:W-:Y:S01]  /*0a50*/  IADD3 R28, P2, PT, R28, UR8, RZ ;  /* 0x000000081c1c7c10 */ /* 0x000fe2000ff5e0ff */
[----:B------:R-:W2:Y:S02]  /*0a60*/  LDG.E.U8 R32, desc[UR6][R32.64] ;  /* 0x0000000620207981 */ /* 0x000ea4000c1e1100 */
[----:B------:R-:W-:-:S02]  /*0a70*/  IMAD.X R31, RZ, RZ, UR9, P1 ;  /* 0x00000009ff1f7e24 */ /* 0x000fc400088e06ff */
[----:B------:R-:W-:-:S03]  /*0a80*/  IMAD.X R29, RZ, RZ, UR9, P2 ;  /* 0x00000009ff1d7e24 */ /* 0x000fc600090e06ff */
[----:B------:R-:W3:Y:S04]  /*0a90*/  LDG.E.U8 R30, desc[UR6][R30.64] ;  /* 0x000000061e1e7981 */ /* 0x000ee8000c1e1100 */
[----:B------:R-:W4:Y:S01]  /*0aa0*/  LDG.E.U8 R28, desc[UR6][R28.64] ;  /* 0x000000061c1c7981 */ /* 0x000f22000c1e1100 */
[----:B--2---:R-:W-:Y:S02]  /*0ab0*/  IMAD R22, R32, UR14, RZ ;  /* 0x0000000e20167c24 */ /* 0x004fe4000f8e02ff */
[----:B---3--:R-:W-:Y:S02]  /*0ac0*/  IMAD R24, R30, UR14, RZ ;  /* 0x0000000e1e187c24 */ /* 0x008fe4000f8e02ff */
[----:B----4-:R-:W-:Y:S02]  /*0ad0*/  IMAD R26, R28, UR14, RZ ;  /* 0x0000000e1c1a7c24 */ /* 0x010fe4000f8e02ff */
[----:B------:R-:W2:Y:S08]  /*0ae0*/  I2F.F64 R22, R22 ;  /* 0x0000001600167312 */ /* 0x000eb00000201c00 */
[----:B------:R-:W3:Y:S08]  /*0af0*/  I2F.F64 R24, R24 ;  /* 0x0000001800187312 */ /* 0x000ef00000201c00 */
[----:B--2---:R-:W4:Y:S02]  /*0b00*/  I2F.F64 R26, R26 ;  /* 0x0000001a001a7312 */ /* 0x004f240000201c00 */
.L_x_1:
[----:B------:R-:W-:Y:S05]  /*0b10*/  BSYNC.RECONVERGENT B0 ;  /* 0x0000000000007941 */ /* 0x000fea0003800200 */
.L_x_0:
[----:B------:R-:W-:Y:S04]  /*0b20*/  BSSY.RECONVERGENT B0, `(.L_x_2) ;  /* 0x0000016000007945 */ /* 0x000fe80003800200 */
[----:B------:R-:W-:Y:S05]  /*0b30*/  @!P4 BRA `(.L_x_3) ;  /* 0x000000000050c947 */ /* 0x000fea0003800000 */
[C---:B------:R-:W-:Y:S01]  /*0b40*/  IADD3 R32, P1, PT, R5.reuse, UR8, RZ ;  /* 0x0000000805207c10 */ /* 0x040fe2000ff3e0ff */
[C---:B------:R-:W-:Y:S01]  /*0b50*/  VIADD R28, R5.reuse, 0xfffffffe ;  /* 0xfffffffe051c7836 */ /* 0x040fe20000000000 */
[----:B------:R-:W-:-:S03]  /*0b60*/  IADD3 R30, PT, PT, R5, -0x1, RZ ;  /* 0xffffffff051e7810 */ /* 0x000fc60007ffe0ff */
[----:B------:R-:W-:Y:S01]  /*0b70*/  IMAD.X R33, RZ, RZ, UR9, P1 ;  /* 0x00000009ff217e24 */ /* 0x000fe200088e06ff */
[----:B------:R-:W-:Y:S02]  /*0b80*/  IADD3 R28, P2, PT, R28, UR8, RZ ;  /* 0x000000081c1c7c10 */ /* 0x000fe4000ff5e0ff */
[----:B------:R-:W-:Y:S02]  /*0b90*/  IADD3 R30, P1, PT, R30, UR8, RZ ;  /* 0x000000081e1e7c10 */ /* 0x000fe4000ff3e0ff */
[----:B------:R-:W2:Y:S01]  /*0ba0*/  LDG.E.U8 R32, desc[UR6][R32.64] ;  /* 0x0000000620207981 */ /* 0x000ea2000c1e1100 */
[----:B------:R-:W-:Y:S01]  /*0bb0*/  IMAD.X R29, RZ, RZ, UR9, P2 ;  /* 0x00000009ff1d7e24 */ /* 0x000fe200090e06ff */
[----:B------:R-:W-:-:S04]  /*0bc0*/  IADD3.X R31, PT, PT, RZ, UR9, RZ, P1, !PT ;  /* 0x00000009ff1f7c10 */ /* 0x000fc80008ffe4ff */
[----:B------:R-:W5:Y:S04]  /*0bd0*/  LDG.E.U8 R28, desc[UR6][R28.64] ;  /* 0x000000061c1c7981 */ /* 0x000f68000c1e1100 */
[----:B------:R-:W3:Y:S01]  /*0be0*/  LDG.E.U8 R30, desc[UR6][R30.64] ;  /* 0x000000061e1e7981 */ /* 0x000ee2000c1e1100 */
[----:B--2---:R-:W-:Y:S02]  /*0bf0*/  IMAD R52, R32, UR15, RZ ;  /* 0x0000000f20347c24 */ /* 0x004fe4000f8e02ff */
[----:B-----5:R-:W-:Y:S02]  /*0c00*/  IMAD R44, R28, UR15, RZ ;  /* 0x0000000f1c2c7c24 */ /* 0x020fe4000f8e02ff */
[----:B---3--:R-:W-:Y:S02]  /*0c10*/  IMAD R50, R30, UR15, RZ ;  /* 0x0000000f1e327c24 */ /* 0x008fe4000f8e02ff */
[----:B------:R-:W2:Y:S08]  /*0c20*/  I2F.F64 R52, R52 ;  /* 0x0000003400347312 */ /* 0x000eb00000201c00 */
[----:B------:R-:W3:Y:S08]  /*0c30*/  I2F.F64 R50, R50 ;  /* 0x0000003200327312 */ /* 0x000ef00000201c00 */
[----:B------:R-:W4:Y:S01]  /*0c40*/  I2F.F64 R44, R44 ;  /* 0x0000002c002c7312 */ /* 0x000f220000201c00 */
[----:B--2---:R-:W-:-:S02]  /*0c50*/  DADD R22, R22, R52 ;  /* 0x0000000016167229 */ /* 0x004fc40000000034 */
[----:B---3--:R-:W-:Y:S02]  /*0c60*/  DADD R24, R24, R50 ;  /* 0x0000000018187229 */ /* 0x008fe40000000032 */
[----:B----4-:R-:W-:-:S11]  /*0c70*/  DADD R26, R26, R44 ;  /* 0x000000001a1a7229 */ /* 0x010fd6000000002c */
.L_x_3:
[----:B------:R-:W-:Y:S05]  /*0c80*/  BSYNC.RECONVERGENT B0 ;  /* 0x0000000000007941 */ /* 0x000fea0003800200 */
.L_x_2:
        /* <DEDUP_REMOVED lines=22> */
.L_x_5:
[----:B------:R-:W-:Y:S05]  /*0df0*/  BSYNC.RECONVERGENT B0 ;  /* 0x0000000000007941 */ /* 0x000fea0003800200 */
.L_x_4:
[----:B------:R-:W-:Y:S04]  /*0e00*/  BSSY.RECONVERGENT B0, `(.L_x_6) ;  /* 0x0000016000007945 */ /* 0x000fe80003800200 */
[----:B------:R-:W-:Y:S05]  /*0e10*/  @P0 BRA `(.L_x_7) ;  /* 0x0000000000500947 */ /* 0x000fea0003800000 */
        /* <DEDUP_REMOVED lines=20> */
.L_x_7:
[----:B------:R-:W-:Y:S05]  /*0f60*/  BSYNC.RECONVERGENT B0 ;  /* 0x0000000000007941 */ /* 0x000fea0003800200 */
.L_x_6:
[----:B------:R-:W2:Y:S01]  /*0f70*/  LDC R29, c[0x0][0x360] ;  /* 0x0000d800ff1d7b82 */ /* 0x000ea20000000800 */
[--C-:B-1----:R-:W-:Y:S01]  /*0f80*/  IMAD R35, R35, UR66, R42.reuse ;  /* 0x0000004223237c24 */ /* 0x102fe2000f8e022a */
[----:B------:R-:W-:Y:S01]  /*0f90*/  UIADD3 UR65, UPT, UPT, UR4, 0x2, URZ ;  /* 0x0000000204417890 */ /* 0x000fe2000fffe0ff */
[----:B0-----:R-:W-:Y:S01]  /*0fa0*/  IMAD R37, R37, UR66, R42 ;  /* 0x0000004225257c24 */ /* 0x001fe2000f8e022a */
[----:B------:R-:W-:Y:S01]  /*0fb0*/  UISETP.GE.U32.AND UP4, UPT, UR4, UR11, UPT ;  /* 0x0000000b0400728c */ /* 0x000fe2000bf86070 */
[----:B------:R-:W-:Y:S01]  /*0fc0*/  BSSY.RECONVERGENT B0, `(.L_x_8) ;  /* 0x0000032000007945 */ /* 0x000fe20003800200 */
[----:B------:R-:W-:Y:S01]  /*0fd0*/  IADD3 R28, PT, PT, R35, -0x2, RZ ;  /* 0xfffffffe231c7810 */ /* 0x000fe20007ffe0ff */
[----:B------:R-:W-:Y:S01]  /*0fe0*/  VIADD R30, R37, 0xffffffff ;  /* 0xffffffff251e7836 */ /* 0x000fe20000000000 */
[----:B------:R-:W0:Y:S01]  /*0ff0*/  LDC R31, c[0x0][0x360] ;  /* 0x0000d800ff1f7b82 */ /* 0x000e220000000800 */
[----:B------:R-:W-:Y:S01]  /*1000*/  UISETP.GE.U32.AND UP3, UPT, UR64, UR11, UPT ;  /* 0x0000000b4000728c */ /* 0x000fe2000bf66070 */
[----:B------:R-:W-:Y:S01]  /*1010*/  ISETP.GE.U32.AND P0, PT, R28, UR10, PT ;  /* 0x0000000a1c007c0c */ /* 0x000fe2000bf06070 */
[----:B------:R-:W-:Y:S01]  /*1020*/  UISETP.GE.U32.AND UP1, UPT, UR5, UR11, UPT ;  /* 0x0000000b0500728c */ /* 0x000fe2000bf26070 */
[----:B------:R-:W-:Y:S01]  /*1030*/  ISETP.GE.U32.AND P1, PT, R30, UR10, PT ;  /* 0x0000000a1e007c0c */ /* 0x000fe2000bf26070 */
[----:B------:R-:W-:Y:S01]  /*1040*/  IMAD.U32 R30, RZ, RZ, UR65 ;  /* 0x00000041ff1e7e24 */ /* 0x000fe2000f8e00ff */
[----:B------:R-:W-:-:S02]  /*1050*/  ISETP.GT.AND P0, PT, R35, 0x1, !P0 ;  /* 0x000000012300780c */ /* 0x000fc40004704270 */
[----:B------:R-:W1:Y:S01]  /*1060*/  LDC R33, c[0x0][0x360] ;  /* 0x0000d800ff217b82 */ /* 0x000e620000000800 */
[----:B------:R-:W-:Y:S02]  /*1070*/  PLOP3.LUT P2, PT, PT, PT, UP4, 0x40, 0x4 ;  /* 0x000000000004781c */ /* 0x000fe40003f4e848 */
[----:B------:R-:W-:Y:S02]  /*1080*/  ISETP.GE.U32.OR P0, PT, R30, UR11, !P0 ;  /* 0x0000000b1e007c0c */ /* 0x000fe4000c706470 */
[----:B------:R-:W-:Y:S02]  /*1090*/  PLOP3.LUT P3, PT, PT, PT, UP3, 0x40, 0x4 ;  /* 0x000000000004781c */ /* 0x000fe40003f6e838 */
[----:B------:R-:W-:Y:S01]  /*10a0*/  ISETP.GT.AND P1, PT, R37, RZ, !P1 ;  /* 0x000000ff2500720c */ /* 0x000fe20004f24270 */
[----:B------:R-:W3:Y:S01]  /*10b0*/  LDC R35, c[0x0][0x360] ;  /* 0x0000d800ff237b82 */ /* 0x000ee20000000800 */
[----:B--2---:R-:W-:Y:S02]  /*10c0*/  IMAD R28, R29, UR66, R42 ;  /* 0x000000421d1c7c24 */ /* 0x004fe4000f8e022a */
[----:B------:R-:W-:-:S04]  /*10d0*/  PLOP3.LUT P6, PT, P1, PT, UP0, 0x80, 0x8 ;  /* 0x000000000008781c */ /* 0x000fc80000fcf008 */
[----:B------:R-:W-:Y:S01]  /*10e0*/  P2R R49, PR, RZ, 0x40 ;  /* 0x00000040ff317803 */ /* 0x000fe20000000000 */
[----:B0-----:R-:W-:Y:S02]  /*10f0*/  IMAD R29, R31, UR66, R42 ;  /* 0x000000421f1d7c24 */ /* 0x001fe4000f8e022a */
[----:B------:R-:W-:-:S03]  /*1100*/  VIADD R31, R28, 0xffffffff ;  /* 0xffffffff1c1f7836 */ /* 0x000fc60000000000 */
[----:B------:R-:W-:Y:S02]  /*1110*/  IADD3 R32, PT, PT, R29, -0x1, RZ ;  /* 0xffffffff1d207810 */ /* 0x000fe40007ffe0ff */
[----:B------:R-:W-:Y:S01]  /*1120*/  ISETP.LT.U32.AND P3, PT, R31, UR10, P3 ;  /* 0x0000000a1f007c0c */ /* 0x000fe20009f61070 */
[----:B-1----:R-:W-:Y:S01]  /*1130*/  IMAD R34, R33, UR66, R42 ;  /* 0x0000004221227c24 */ /* 0x002fe2000f8e022a */
[----:B------:R-:W-:Y:S02]  /*1140*/  ISETP.LT.U32.AND P2, PT, R32, UR10, P2 ;  /* 0x0000000a20007c0c */ /* 0x000fe40009741070 */
[----:B------:R-:W-:Y:S02]  /*1150*/  ISETP.GT.AND P5, PT, R28, RZ, P3 ;  /* 0x000000ff1c00720c */ /* 0x000fe40001fa4270 */
[----:B------:R-:W-:Y:S02]  /*1160*/  ISETP.GT.AND P4, PT, R29, RZ, P2 ;  /* 0x000000ff1d00720c */ /* 0x000fe40001784270 */
[----:B------:R-:W-:-:S02]  /*1170*/  P2R R50, PR, RZ, 0x20 ;  /* 0x00000020ff327803 */ /* 0x000fc40000000000 */
[----:B------:R-:W-:Y:S01]  /*1180*/  P2R R51, PR, RZ, 0x10 ;  /* 0x00000010ff337803 */ /* 0x000fe20000000000 */
[----:B---3--:R-:W-:Y:S08]  /*1190*/  @P0 BRA `(.L_x_9) ;  /* 0x0000000000500947 */ /* 0x008ff00003800000 */
[C---:B------:R-:W-:Y:S01]  /*11a0*/  IADD3 R32, P0, PT, R4.reuse, UR8, RZ ;  /* 0x0000000804207c10 */ /* 0x040fe2000ff1e0ff */
[C---:B------:R-:W-:Y:S02]  /*11b0*/  VIADD R30, R4.reuse, 0xffffffff ;  /* 0xffffffff041e7836 */ /* 0x040fe40000000000 */
[----:B------:R-:W-:Y:S01]  /*11c0*/  VIADD R28, R4, 0xfffffffe ;  /* 0xfffffffe041c7836 */ /* 0x000fe20000000000 */
[----:B------:R-:W-:Y:S02]  /*11d0*/  IADD3.X R33, PT, PT, RZ, UR9, RZ, P0, !PT ;  /* 0x00000009ff217c10 */ /* 0x000fe400087fe4ff */
[----:B------:R-:W-:-:S03]  /*11e0*/  IADD3 R30, P0, PT, R30, UR8, RZ ;  /* 0x000000081e1e7c10 */ /* 0x000fc6000ff1e0ff */
[----:B------:R-:W2:Y:S02]  /*11f0*/  LDG.E.U8 R32, desc[UR6][R32.64] ;  /* 0x0000000620207981 */ /* 0x000ea4000c1e1100 */
[----:B------:R-:W-:Y:S01]  /*1200*/  IMAD.X R31, RZ, RZ, UR9, P0 ;  /* 0x00000009ff1f7e24 */ /* 0x000fe200080e06ff */
[----:B------:R-:W-:-:S04]  /*1210*/  IADD3 R28, P0, PT, R28, UR8, RZ ;  /* 0x000000081c1c7c10 */ /* 0x000fc8000ff1e0ff */
[----:B------:R-:W-:Y:S01]  /*1220*/  IADD3.X R29, PT, PT, RZ, UR9, RZ, P0, !PT ;  /* 0x00000009ff1d7c10 */ /* 0x000fe200087fe4ff */
[----:B------:R-:W3:Y:S04]  /*1230*/  LDG.E.U8 R30, desc[UR6][R30.64] ;  /* 0x000000061e1e7981 */ /* 0x000ee8000c1e1100 */
[----:B------:R-:W5:Y:S01]  /*1240*/  LDG.E.U8 R28, desc[UR6][R28.64] ;  /* 0x000000061c1c7981 */ /* 0x000f62000c1e1100 */
[----:B--2---:R-:W-:Y:S02]  /*1250*/  IMAD R52, R32, UR18, RZ ;  /* 0x0000001220347c24 */ /* 0x004fe4000f8e02ff */
[----:B---3--:R-:W-:Y:S02]  /*1260*/  IMAD R44, R30, UR18, RZ ;  /* 0x000000121e2c7c24 */ /* 0x008fe4000f8e02ff */
[----:B-----5:R-:W-:-:S02]  /*1270*/  IMAD R36, R28, UR18, RZ ;  /* 0x000000121c247c24 */ /* 0x020fc4000f8e02ff */
[----:B------:R-:W0:Y:S08]  /*1280*/  I2F.F64 R52, R52 ;  /* 0x0000003400347312 */ /* 0x000e300000201c00 */
[----:B------:R-:W1:Y:S08]  /*1290*/  I2F.F64 R44, R44 ;  /* 0x0000002c002c7312 */ /* 0x000e700000201c00 */
[----:B------:R-:W4:Y:S01]  /*12a0*/  I2F.F64 R36, R36 ;  /* 0x0000002400247312 */ /* 0x000f220000201c00 */
[----:B0-----:R-:W-:-:S02]  /*12b0*/  DADD R22, R22, R52 ;  /* 0x0000000016167229 */ /* 0x001fc40000000034 */
[----:B-1----:R-:W-:Y:S02]  /*12c0*/  DADD R24, R24, R44 ;  /* 0x0000000018187229 */ /* 0x002fe4000000002c */
[----:B----4-:R-:W-:-:S11]  /*12d0*/  DADD R26, R26, R36 ;  /* 0x000000001a1a7229 */ /* 0x010fd60000000024 */
.L_x_9:
[----:B------:R-:W-:Y:S05]  /*12e0*/  BSYNC.RECONVERGENT B0 ;  /* 0x0000000000007941 */ /* 0x000fea0003800200 */
.L_x_8:
[----:B------:R-:W-:Y:S04]  /*12f0*/  BSSY.RECONVERGENT B0, `(.L_x_10) ;  /* 0x0000016000007945 */ /* 0x000fe80003800200 */
[----:B------:R-:W-:Y:S05]  /*1300*/  @!P6 BRA `(.L_x_11) ;  /* 0x000000000050e947 */ /* 0x000fea0003800000 */
[C---:B------:R-:W-:Y:S01]  /*1310*/  IADD3 R32, P0, PT, R9.reuse, UR8, RZ ;  /* 0x0000000809207c10 */ /* 0x040fe2000ff1e0ff */
[C---:B------:R-:W-:Y:S01]  /*1320*/  VIADD R30, R9.reuse, 0xffffffff ;  /* 0xffffffff091e7836 */ /* 0x040fe20000000000 */
[----:B------:R-:W-:-:S03]  /*1330*/  IADD3 R28, PT, PT, R9, -0x2, RZ ;  /* 0xfffffffe091c7810 */ /* 0x000fc60007ffe0ff */
[----:B------:R-:W-:Y:S01]  /*1340*/  IMAD.X R33, RZ, RZ, UR9, P0 ;  /* 0x00000009ff217e24 */ /* 0x000fe200080e06ff */
[----:B------:R-:W-:-:S04]  /*1350*/  IADD3 R30, P0, PT, R30, UR8, RZ ;  /* 0x000000081e1e7c10 */ /* 0x000fc8000ff1e0ff */
[----:B------:R-:W2:Y:S01]  /*1360*/  LDG.E.U8 R32, desc[UR6][R32.64] ;  /* 0x0000000620207981 */ /* 0x000ea2000c1e1100 */
[----:B------:R-:W-:Y:S01]  /*1370*/  IMAD.X R31, RZ, RZ, UR9, P0 ;  /* 0x00000009ff1f7e24 */ /* 0x000fe200080e06ff */
[----:B------:R-:W-:-:S04]  /*1380*/  IADD3 R28, P0, PT, R28, UR8, RZ ;  /* 0x000000081c1c7c10 */ /* 0x000fc8000ff1e0ff */
[----:B------:R-:W3:Y:S01]  /*1390*/  LDG.E.U8 R30, desc[UR6][R30.64] ;  /* 0x000000061e1e7981 */ /* 0x000ee2000c1e1100 */
[----:B------:R-:W-:-:S05]  /*13a0*/  IMAD.X R29, RZ, RZ, UR9, P0 ;  /* 0x00000009ff1d7e24 */ /* 0x000fca00080e06ff */
[----:B------:R-:W5:Y:S01]  /*13b0*/  LDG.E.U8 R28, desc[UR6][R28.64] ;  /* 0x000000061c1c7981 */ /* 0x000f62000c1e1100 */
[----:B--2---:R-:W-:Y:S02]  /*13c0*/  IMAD R52, R32, UR19, RZ ;  /* 0x0000001320347c24 */ /* 0x004fe4000f8e02ff */
[----:B---3--:R-:W-:Y:S02]  /*13d0*/  IMAD R44, R30, UR19, RZ ;  /* 0x000000131e2c7c24 */ /* 0x008fe4000f8e02ff */
[----:B-----5:R-:W-:Y:S02]  /*13e0*/  IMAD R36, R28, UR19, RZ ;  /* 0x000000131c247c24 */ /* 0x020fe4000f8e02ff */
[----:B------:R-:W0:Y:S08]  /*13f0*/  I2F.F64 R52, R52 ;  /* 0x0000003400347312 */ /* 0x000e300000201c00 */
[----:B------:R-:W1:Y:S08]  /*1400*/  I2F.F64 R44, R44 ;  /* 0x0000002c002c7312 */ /* 0x000e700000201c00 */
[----:B------:R-:W4:Y:S01]  /*1410*/  I2F.F64 R36, R36 ;  /* 0x0000002400247312 */ /* 0x000f220000201c00 */
[----:B0-----:R-:W-:-:S02]  /*1420*/  DADD R22, R22, R52 ;  /* 0x0000000016167229 */ /* 0x001fc40000000034 */
[----:B-1----:R-:W-:Y:S02]  /*1430*/  DADD R24, R24, R44 ;  /* 0x0000000018187229 */ /* 0x002fe4000000002c */
[----:B----4-:R-:W-:-:S11]  /*1440*/  DADD R26, R26, R36 ;  /* 0x000000001a1a7229 */ /* 0x010fd60000000024 */
.L_x_11:
[----:B------:R-:W-:Y:S05]  /*1450*/  BSYNC.RECONVERGENT B0 ;  /* 0x0000000000007941 */ /* 0x000fea0003800200 */
.L_x_10:
[----:B------:R-:W-:Y:S04]  /*1460*/  BSSY.RECONVERGENT B0, `(.L_x_12) ;  /* 0x0000016000007945 */ /* 0x000fe80003800200 */
[----:B------:R-:W-:Y:S05]  /*1470*/  @!P5 BRA `(.L_x_13) ;  /* 0x000000000050d947 */ /* 0x000fea0003800000 */
[C---:B------:R-:W-:Y:S01]  /*1480*/  IADD3 R32, P0, PT, R8.reuse, UR8, RZ ;  /* 0x0000000808207c10 */ /* 0x040fe2000ff1e0ff */
[C---:B------:R-:W-:Y:S01]  /*1490*/  VIADD R28, R8.reuse, 0xfffffffe ;  /* 0xfffffffe081c7836 */ /* 0x040fe20000000000 */
[----:B------:R-:W-:-:S03]  /*14a0*/  IADD3 R30, PT, PT, R8, -0x1, RZ ;  /* 0xffffffff081e7810 */ /* 0x000fc60007ffe0ff */
[----:B------:R-:W-:Y:S01]  /*14b0*/  IMAD.X R33, RZ, RZ, UR9, P0 ;  /* 0x00000009ff217e24 */ /* 0x000fe200080e06ff */
[----:B------:R-:W-:-:S04]  /*14c0*/  IADD3 R30, P0, PT, R30, UR8, RZ ;  /* 0x000000081e1e7c10 */ /* 0x000fc8000ff1e0ff */
[----:B------:R-:W-:Y:S01]  /*14d0*/  IADD3.X R31, PT, PT, RZ, UR9, RZ, P0, !PT ;  /* 0x00000009ff1f7c10 */ /* 0x000fe200087fe4ff */
[----:B------:R-:W2:Y:S01]  /*14e0*/  LDG.E.U8 R32, desc[UR6][R32.64] ;  /* 0x0000000620207981 */ /* 0x000ea2000c1e1100 */
[----:B------:R-:W-:-:S03]  /*14f0*/  IADD3 R28, P0, PT, R28, UR8, RZ ;  /* 0x000000081c1c7c10 */ /* 0x000fc6000ff1e0ff */
[----:B------:R-:W3:Y:S02]  /*1500*/  LDG.E.U8 R30, desc[UR6][R30.64] ;  /* 0x000000061e1e7981 */ /* 0x000ee4000c1e1100 */
        /* <DEDUP_REMOVED lines=11> */
.L_x_13:
[----:B------:R-:W-:Y:S05]  /*15c0*/  BSYNC.RECONVERGENT B0 ;  /* 0x0000000000007941 */ /* 0x000fea0003800200 */
.L_x_12:
[----:B------:R-:W-:Y:S04]  /*15d0*/  BSSY.RECONVERGENT B0, `(.L_x_14) ;  /* 0x0000016000007945 */ /* 0x000fe80003800200 */
[----:B------:R-:W-:Y:S05]  /*15e0*/  @!P4 BRA `(.L_x_15) ;  /* 0x000000000050c947 */ /* 0x000fea0003800000 */
        /* <DEDUP_REMOVED lines=20> */
.L_x_15:
[----:B------:R-:W-:Y:S05]  /*1730*/  BSYNC.RECONVERGENT B0 ;  /* 0x0000000000007941 */ /* 0x000fea0003800200 */
.L_x_14:
[----:B------:R-:W-:Y:S01]  /*1740*/  VIADD R28, R34, 0xffffffff ;  /* 0xffffffff221c7836 */ /* 0x000fe20000000000 */
[----:B------:R-:W-:Y:S01]  /*1750*/  PLOP3.LUT P0, PT, PT, PT, UP1, 0x80, 0x8 ;  /* 0x000000000008781c */ /* 0x000fe20003f0f018 */
[----:B------:R-:W0:Y:S01]  /*1760*/  LDC R43, c[0x0][0x360] ;  /* 0x0000d800ff2b7b82 */ /* 0x000e220000000800 */
[----:B------:R-:W-:Y:S01]  /*1770*/  UISETP.GE.U32.AND UP2, UPT, UR65, UR11, UPT ;  /* 0x0000000b4100728c */ /* 0x000fe2000bf46070 */
[----:B------:R-:W-:Y:S01]  /*1780*/  BSSY.RECONVERGENT B0, `(.L_x_16) ;  /* 0x0000019000007945 */ /* 0x000fe20003800200 */
[----:B------:R-:W-:Y:S01]  /*1790*/  ISETP.GE.U32.OR P0, PT, R28, UR10, P0 ;  /* 0x0000000a1c007c0c */ /* 0x000fe20008706470 */
[----:B------:R-:W-:-:S03]  /*17a0*/  IMAD R52, R35, UR66, R42 ;  /* 0x0000004223347c24 */ /* 0x000fc6000f8e022a */
[----:B------:R-:W-:-:S13]  /*17b0*/  ISETP.LT.OR P0, PT, R34, 0x1, P0 ;  /* 0x000000012200780c */ /* 0x000fda0000701670 */
[----:B------:R-:W-:Y:S05]  /*17c0*/  @P0 BRA `(.L_x_17) ;  /* 0x0000000000500947 */ /* 0x000fea0003800000 */
        /* <DEDUP_REMOVED lines=14> */
[----:B------:R-:W1:Y:S08]  /*18b0*/  I2F.F64 R44, R44 ;  /* 0x0000002c002c7312 */ /* 0x000e700000201c00 */
[----:B------:R-:W2:Y:S08]  /*18c0*/  I2F.F64 R36, R36 ;  /* 0x0000002400247312 */ /* 0x000eb00000201c00 */
[----:B------:R-:W4:Y:S01]  /*18d0*/  I2F.F64 R34, R34 ;  /* 0x0000002200227312 */ /* 0x000f220000201c00 */
[----:B-1----:R-:W-:-:S02]  /*18e0*/  DADD R22, R22, R44 ;  /* 0x0000000016167229 */ /* 0x002fc4000000002c */
[----:B--2---:R-:W-:Y:S02]  /*18f0*/  DADD R24, R24, R36 ;  /* 0x0000000018187229 */ /* 0x004fe40000000024 */
[----:B----4-:R-:W-:-:S11]  /*1900*/  DADD R26, R26, R34 ;  /* 0x000000001a1a7229 */ /* 0x010fd60000000022 */
.L_x_17:
[----:B------:R-:W-:Y:S05]  /*1910*/  BSYNC.RECONVERGENT B0 ;  /* 0x0000000000007941 */ /* 0x000fea0003800200 */
.L_x_16:
[----:B------:R-:W-:Y:S01]  /*1920*/  VIADD R28, R52, 0xffffffff ;  /* 0xffffffff341c7836 */ /* 0x000fe20000000000 */
[----:B------:R-:W-:Y:S01]  /*1930*/  PLOP3.LUT P0, PT, PT, PT, UP2, 0x80, 0x8 ;  /* 0x000000000008781c */ /* 0x000fe20003f0f028 */
[----:B------:R-:W1:Y:S01]  /*1940*/  LDC R53, c[0x0][0x360] ;  /* 0x0000d800ff357b82 */ /* 0x000e620000000800 */
[----:B------:R-:W-:Y:S02]  /*1950*/  BSSY.RECONVERGENT B0, `(.L_x_18) ;  /* 0x0000019000007945 */ /* 0x000fe40003800200 */
[----:B------:R-:W-:-:S04]  /*1960*/  ISETP.GE.U32.OR P0, PT, R28, UR10, P0 ;  /* 0x0000000a1c007c0c */ /* 0x000fc80008706470 */
[----:B------:R-:W-:Y:S01]  /*1970*/  ISETP.LT.OR P0, PT, R52, 0x1, P0 ;  /* 0x000000013400780c */ /* 0x000fe20000701670 */
[----:B0-----:R-:W-:-:S12]  /*1980*/  IMAD R52, R43, UR66, R42 ;  /* 0x000000422b347c24 */ /* 0x001fd8000f8e022a */
        /* <DEDUP_REMOVED lines=16> */
[----:B------:R-:W2:Y:S08]  /*1a90*/  I2F.F64 R36, R36 ;  /* 0x0000002400247312 */ /* 0x000eb00000201c00 */
[----:B------:R-:W4:Y:S01]  /*1aa0*/  I2F.F64 R34, R34 ;  /* 0x0000002200227312 */ /* 0x000f220000201c00 */
[----:B0-----:R-:W-:-:S02]  /*1ab0*/  DADD R22, R22, R44 ;  /* 0x0000000016167229 */ /* 0x001fc4000000002c */
[----:B--2---:R-:W-:Y:S02]  /*1ac0*/  DADD R24, R24, R36 ;  /* 0x0000000018187229 */ /* 0x004fe40000000024 */
[----:B----4-:R-:W-:-:S11]  /*1ad0*/  DADD R26, R26, R34 ;  /* 0x000000001a1a7229 */ /* 0x010fd60000000022 */
.L_x_19:
[----:B------:R-:W-:Y:S05]  /*1ae0*/  BSYNC.RECONVERGENT B0 ;  /* 0x0000000000007941 */ /* 0x000fea0003800200 */
.L_x_18:
[C---:B------:R-:W-:Y:S01]  /*1af0*/  ISETP.GE.U32.AND P0, PT, R52.reuse, UR10, PT ;  /* 0x0000000a34007c0c */ /* 0x040fe2000bf06070 */
[----:B------:R-:W0:Y:S01]  /*1b00*/  LDC R43, c[0x0][0x360] ;  /* 0x0000d800ff2b7b82 */ /* 0x000e220000000800 */
[----:B------:R-:W-:Y:S02]  /*1b10*/  BSSY.RECONVERGENT B0, `(.L_x_20) ;  /* 0x0000019000007945 */ /* 0x000fe40003800200 */
[----:B------:R-:W-:-:S04]  /*1b20*/  ISETP.GT.AND P0, PT, R52, -0x1, !P0 ;  /* 0xffffffff3400780c */ /* 0x000fc80004704270 */
[----:B------:R-:W-:-:S04]  /*1b30*/  PLOP3.LUT P1, PT, P0, PT, UP0, 0x80, 0x8 ;  /* 0x000000000008781c */ /* 0x000fc8000072f008 */
[----:B------:R-:W-:-:S09]  /*1b40*/  P2R R52, PR, RZ, 0x2 ;  /* 0x00000002ff347803 */ /* 0x000fd20000000000 */
[----:B------:R-:W-:Y:S05]  /*1b50*/  @!P1 BRA `(.L_x_21) ;  /* 0x0000000000509947 */ /* 0x000fea0003800000 */
[C---:B------:R-:W-:Y:S01]  /*1b60*/  IADD3 R32, P0, PT, R3.reuse, UR8, RZ ;  /* 0x0000000803207c10 */ /* 0x040fe2000ff1e0ff */
[C---:B------:R-:W-:Y:S02]  /*1b70*/  VIADD R30, R3.reuse, 0xffffffff ;  /* 0xffffffff031e7836 */ /* 0x040fe40000000000 */
[----:B------:R-:W-:Y:S02]  /*1b80*/  VIADD R28, R3, 0xfffffffe ;  /* 0xfffffffe031c7836 */ /* 0x000fe40000000000 */
        /* <DEDUP_REMOVED lines=11> */
[----:B------:R-:W2:Y:S08]  /*1c40*/  I2F.F64 R44, R44 ;  /* 0x0000002c002c7312 */ /* 0x000eb00000201c00 */
[----:B------:R-:W3:Y:S08]  /*1c50*/  I2F.F64 R36, R36 ;  /* 0x0000002400247312 */ /* 0x000ef00000201c00 */
[----:B------:R-:W4:Y:S01]  /*1c60*/  I2F.F64 R34, R34 ;  /* 0x0000002200227312 */ /* 0x000f220000201c00 */
[----:B--2---:R-:W-:-:S02]  /*1c70*/  DADD R22, R22, R44 ;  /* 0x0000000016167229 */ /* 0x004fc4000000002c */
[----:B---3--:R-:W-:Y:S02]  /*1c80*/  DADD R24, R24, R36 ;  /* 0x0000000018187229 */ /* 0x008fe40000000024 */
[----:B----4-:R-:W-:-:S11]  /*1c90*/  DADD R26, R26, R34 ;  /* 0x000000001a1a7229 */ /* 0x010fd60000000022 */
.L_x_21:
[----:B------:R-:W-:Y:S05]  /*1ca0*/  BSYNC.RECONVERGENT B0 ;  /* 0x0000000000007941 */ /* 0x000fea0003800200 */
.L_x_20:
[----:B-1----:R-:W-:Y:S01]  /*1cb0*/  IMAD R53, R53, UR66, R42 ;  /* 0x0000004235357c24 */ /* 0x002fe2000f8e022a */
[----:B------:R-:W-:Y:S01]  /*1cc0*/  PLOP3.LUT P0, PT, PT, PT, UP3, 0x40, 0x4 ;  /* 0x000000000004781c */ /* 0x000fe20003f0e838 */
[----:B------:R-:W1:Y:S01]  /*1cd0*/  LDC R45, c[0x0][0x360] ;  /* 0x0000d800ff2d7b82 */ /* 0x000e620000000800 */
[----:B------:R-:W-:Y:S02]  /*1ce0*/  BSSY.RECONVERGENT B0, `(.L_x_22) ;  /* 0x0000019000007945 */ /* 0x000fe40003800200 */
[----:B------:R-:W-:-:S04]  /*1cf0*/  ISETP.LT.U32.AND P0, PT, R53, UR10, P0 ;  /* 0x0000000a35007c0c */ /* 0x000fc80008701070 */
[----:B------:R-:W-:-:S04]  /*1d00*/  ISETP.GT.AND P1, PT, R53, -0x1, P0 ;  /* 0xffffffff3500780c */ /* 0x000fc80000724270 */
[----:B------:R-:W-:-:S09]  /*1d10*/  P2R R53, PR, RZ, 0x2 ;  /* 0x00000002ff357803 */ /* 0x000fd20000000000 */
[----:B------:R-:W-:Y:S05]  /*1d20*/  @!P1 BRA `(.L_x_23) ;  /* 0x0000000000509947 */ /* 0x000fea0003800000 */
[C---:B------:R-:W-:Y:S01]  /*1d30*/  IADD3 R32, P0, PT, R2.reuse, UR8, RZ ;  /* 0x0000000802207c10 */ /* 0x040fe2000ff1e0ff */
[C---:B------:R-:W-:Y:S01]  /*1d40*/  VIADD R30, R2.reuse, 0xffffffff ;  /* 0xffffffff021e7836 */ /* 0x040fe20000000000 */
[----:B------:R-:W-:Y:S02]  /*1d50*/  IADD3 R28, PT, PT, R2, -0x2, RZ ;  /* 0xfffffffe021c7810 */ /* 0x000fe40007ffe0ff */
[----:B------:R-:W-:Y:S02]  /*1d60*/  IADD3.X R33, PT, PT, RZ, UR9, RZ, P0, !PT ;  /* 0x00000009ff217c10 */ /* 0x000fe400087fe4ff */
[----:B------:R-:W-:-:S03]  /*1d70*/  IADD3 R30, P0, PT, R30, UR8, RZ ;  /* 0x000000081e1e7c10 */ /* 0x000fc6000ff1e0ff */
[----:B------:R-:W2:Y:S02]  /*1d80*/  LDG.E.U8 R32, desc[UR6][R32.64] ;  /* 0x0000000620207981 */ /* 0x000ea4000c1e1100 */
[----:B------:R-:W-:Y:S01]  /*1d90*/  IMAD.X R31, RZ, RZ, UR9, P0 ;  /* 0x00000009ff1f7e24 */ /* 0x000fe200080e06ff */
[----:B------:R-:W-:-:S04]  /*1da0*/  IADD3 R28, P0, PT, R28, UR8, RZ ;  /* 0x000000081c1c7c10 */ /* 0x000fc8000ff1e0ff */
[----:B------:R-:W3:Y:S01]  /*1db0*/  LDG.E.U8 R30, desc[UR6][R30.64] ;  /* 0x000000061e1e7981 */ /* 0x000ee2000c1e1100 */
[----:B------:R-:W-:-:S05]  /*1dc0*/  IMAD.X R29, RZ, RZ, UR9, P0 ;  /* 0x00000009ff1d7e24 */ /* 0x000fca00080e06ff */
[----:B------:R-:W5:Y:S01]  /*1dd0*/  LDG.E.U8 R34, desc[UR6][R28.64] ;  /* 0x000000061c227981 */ /* 0x000f62000c1e1100 */
[----:B--2---:R-:W-:Y:S02]  /*1de0*/  IMAD R44, R32, UR25, RZ ;  /* 0x00000019202c7c24 */ /* 0x004fe4000f8e02ff */
[----:B---3--:R-:W-:Y:S02]  /*1df0*/  IMAD R36, R30, UR25, RZ ;  /* 0x000000191e247c24 */ /* 0x008fe4000f8e02ff */
[----:B-----5:R-:W-:Y:S01]  /*1e00*/  IMAD R34, R34, UR25, RZ ;  /* 0x0000001922227c24 */ /* 0x020fe2000f8e02ff */
[----:B------:R-:W2:Y:S08]  /*1e10*/  I2F.F64 R28, R44 ;  /* 0x0000002c001c7312 */ /* 0x000eb00000201c00 */
[----:B------:R-:W3:Y:S08]  /*1e20*/  I2F.F64 R36, R36 ;  /* 0x0000002400247312 */ /* 0x000ef00000201c00 */
[----:B------:R-:W4:Y:S01]  /*1e30*/  I2F.F64 R34, R34 ;  /* 0x0000002200227312 */ /* 0x000f220000201c00 */
[----:B--2---:R-:W-:-:S02]  /*1e40*/  DADD R22, R22, R28 ;  /* 0x0000000016167229 */ /* 0x004fc4000000001c */
[----:B---3--:R-:W-:Y:S02]  /*1e50*/  DADD R24, R24, R36 ;  /* 0x0000000018187229 */ /* 0x008fe40000000024 */
[----:B----4-:R-:W-:-:S11]  /*1e60*/  DADD R26, R26, R34 ;  /* 0x000000001a1a7229 */ /* 0x010fd60000000022 */
.L_x_23:
[----:B------:R-:W-:Y:S05]  /*1e70*/  BSYNC.RECONVERGENT B0 ;  /* 0x0000000000007941 */ /* 0x000fea0003800200 */
.L_x_22:
[----:B0-----:R-:W-:Y:S01]  /*1e80*/  IMAD R43, R43, UR66, R42 ;  /* 0x000000422b2b7c24 */ /* 0x001fe2000f8e022a */
[----:B------:R-:W-:Y:S01]  /*1e90*/  PLOP3.LUT P0, PT, PT, PT, UP4, 0x40, 0x4 ;  /* 0x000000000004781c */ /* 0x000fe20003f0e848 */
[----:B------:R-:W0:Y:S01]  /*1ea0*/  LDC R37, c[0x0][0x360] ;  /* 0x0000d800ff257b82 */ /* 0x000e220000000800 */
[----:B------:R-:W-:Y:S02]  /*1eb0*/  BSSY.RECONVERGENT B0, `(.L_x_24) ;  /* 0x0000019000007945 */ /* 0x000fe40003800200 */
[----:B------:R-:W-:-:S04]  /*1ec0*/  ISETP.LT.U32.AND P0, PT, R43, UR10, P0 ;  /* 0x0000000a2b007c0c */ /* 0x000fc80008701070 */
[----:B------:R-:W-:-:S04]  /*1ed0*/  ISETP.GT.AND P1, PT, R43, -0x1, P0 ;  /* 0xffffffff2b00780c */ /* 0x000fc80000724270 */
[----:B------:R-:W-:-:S09]  /*1ee0*/  P2R R43, PR, RZ, 0x2 ;  /* 0x00000002ff2b7803 */ /* 0x000fd20000000000 */
        /* <DEDUP_REMOVED lines=9> */
[----:B------:R-:W-:Y:S01]  /*1f80*/  IADD3.X R29, PT, PT, RZ, UR9, RZ, P0, !PT ;  /* 0x00000009ff1d7c10 */ /* 0x000fe200087fe4ff */
[----:B------:R-:W3:Y:S04]  /*1f90*/  LDG.E.U8 R34, desc[UR6][R30.64] ;  /* 0x000000061e227981 */ /* 0x000ee8000c1e1100 */
        /* <DEDUP_REMOVED lines=10> */
.L_x_25:
[----:B------:R-:W-:Y:S05]  /*2040*/  BSYNC.RECONVERGENT B0 ;  /* 0x0000000000007941 */ /* 0x000fea0003800200 */
.L_x_24:
[----:B-1----:R-:W-:Y:S01]  /*2050*/  IMAD R45, R45, UR66, R42 ;  /* 0x000000422d2d7c24 */ /* 0x002fe2000f8e022a */
[----:B------:R-:W-:Y:S01]  /*2060*/  PLOP3.LUT P0, PT, PT, PT, UP1, 0x80, 0x8 ;  /* 0x000000000008781c */ /* 0x000fe20003f0f018 */
[----:B------:R-:W1:Y:S01]  /*2070*/  LDC R36, c[0x0][0x360] ;  /* 0x0000d800ff247b82 */ /* 0x000e620000000800 */
[----:B------:R-:W-:Y:S02]  /*2080*/  BSSY.RECONVERGENT B0, `(.L_x_26) ;  /* 0x0000018000007945 */ /* 0x000fe40003800200 */
[----:B------:R-:W-:-:S04]  /*2090*/  ISETP.GE.U32.OR P0, PT, R45, UR10, P0 ;  /* 0x0000000a2d007c0c */ /* 0x000fc80008706470 */
[----:B------:R-:W-:-:S13]  /*20a0*/  ISETP.LT.OR P0, PT, R45, RZ, P0 ;  /* 0x000000ff2d00720c */ /* 0x000fda0000701670 */
[----:B------:R-:W-:Y:S05]  /*20b0*/  @P0 BRA `(.L_x_27) ;  /* 0x0000000000500947 */ /* 0x000fea0003800000 */
        /* <DEDUP_REMOVED lines=10> */
[----:B------:R2:W5:Y:S02]  /*2160*/  LDG.E.U8 R34, desc[UR6][R28.64] ;  /* 0x000000061c227981 */ /* 0x000564000c1e1100 */
        /* <DEDUP_REMOVED lines=9> */
.L_x_27:
[----:B------:R-:W-:Y:S05]  /*2200*/  BSYNC.RECONVERGENT B0 ;  /* 0x0000000000007941 */ /* 0x000fea0003800200 */
.L_x_26:
[--C-:B0-----:R-:W-:Y:S01]  /*2210*/  IMAD R37, R37, UR66, R42.reuse ;  /* 0x0000004225257c24 */ /* 0x101fe2000f8e022a */
[----:B------:R-:W-:Y:S01]  /*2220*/  PLOP3.LUT P0, PT, PT, PT, UP2, 0x80, 0x8 ;  /* 0x000000000008781c */ /* 0x000fe20003f0f028 */
[----:B------:R-:W0:Y:S01]  /*2230*/  LDC R45, c[0x0][0x360] ;  /* 0x0000d800ff2d7b82 */ /* 0x000e220000000800 */
[----:B------:R-:W-:Y:S01]  /*2240*/  BSSY.RECONVERGENT B0, `(.L_x_28) ;  /* 0x0000019000007945 */ /* 0x000fe20003800200 */
[----:B-1----:R-:W-:Y:S01]  /*2250*/  IMAD R36, R36, UR66, R42 ;  /* 0x0000004224247c24 */ /* 0x002fe2000f8e022a */
[----:B------:R-:W-:-:S04]  /*2260*/  ISETP.GE.U32.OR P0, PT, R37, UR10, P0 ;  /* 0x0000000a25007c0c */ /* 0x000fc80008706470 */
[----:B------:R-:W-:-:S13]  /*2270*/  ISETP.LT.OR P0, PT, R37, RZ, P0 ;  /* 0x000000ff2500720c */ /* 0x000fda0000701670 */
[----:B------:R-:W-:Y:S05]  /*2280*/  @P0 BRA `(.L_x_29) ;  /* 0x0000000000500947 */ /* 0x000fea0003800000 */
        /* <DEDUP_REMOVED lines=14> */
[----:B------:R-:W1:Y:S08]  /*2370*/  I2F.F64 R30, R37 ;  /* 0x00000025001e7312 */ /* 0x000e700000201c00 */
[----:B------:R-:W2:Y:S08]  /*2380*/  I2F.F64 R28, R44 ;  /* 0x0000002c001c7312 */ /* 0x000eb00000201c00 */
[----:B------:R-:W4:Y:S01]  /*2390*/  I2F.F64 R34, R35 ;  /* 0x0000002300227312 */ /* 0x000f220000201c00 */
[----:B-1----:R-:W-:-:S02]  /*23a0*/  DADD R22, R22, R30 ;  /* 0x0000000016167229 */ /* 0x002fc4000000001e */
[----:B--2---:R-:W-:Y:S02]  /*23b0*/  DADD R24, R24, R28 ;  /* 0x0000000018187229 */ /* 0x004fe4000000001c */
[----:B----4-:R-:W-:-:S11]  /*23c0*/  DADD R26, R26, R34 ;  /* 0x000000001a1a7229 */ /* 0x010fd60000000022 */
.L_x_29:
[----:B------:R-:W-:Y:S05]  /*23d0*/  BSYNC.RECONVERGENT B0 ;  /* 0x0000000000007941 */ /* 0x000fea0003800200 */
.L_x_28:
[----:B------:R-:W-:Y:S01]  /*23e0*/  VIADD R28, R36, 0x1 ;  /* 0x00000001241c7836 */ /* 0x000fe20000000000 */
[----:B------:R-:W1:Y:S01]  /*23f0*/  LDC R37, c[0x0][0x360] ;  /* 0x0000d800ff257b82 */ /* 0x000e620000000800 */
[----:B------:R-:W-:Y:S03]  /*2400*/  BSSY.RECONVERGENT B0, `(.L_x_30) ;  /* 0x000001a000007945 */ /* 0x000fe60003800200 */
[----:B------:R-:W-:-:S04]  /*2410*/  ISETP.GE.U32.AND P0, PT, R28, UR10, PT ;  /* 0x0000000a1c007c0c */ /* 0x000fc8000bf06070 */
[----:B------:R-:W-:Y:S01]  /*2420*/  ISETP.GT.AND P0, PT, R36, -0x2, !P0 ;  /* 0xfffffffe2400780c */ /* 0x000fe20004704270 */
[----:B0-----:R-:W-:-:S03]  /*2430*/  IMAD R36, R45, UR66, R42 ;  /* 0x000000422d247c24 */ /* 0x001fc6000f8e022a */
[----:B------:R-:W-:-:S13]  /*2440*/  PLOP3.LUT P0, PT, P0, PT, UP0, 0x80, 0x8 ;  /* 0x000000000008781c */ /* 0x000fda000070f008 */
        /* <DEDUP_REMOVED lines=11> */
[----:B------:R2:W5:Y:S02]  /*2500*/  LDG.E.U8 R34, desc[UR6][R28.64] ;  /* 0x000000061c227981 */ /* 0x000564000c1e1100 */
[----:B--2---:R-:W-:Y:S02]  /*2510*/  IMAD R28, R32, UR29, RZ ;  /* 0x0000001d201c7c24 */ /* 0x004fe4000f8e02ff */
[----:B---3--:R-:W-:Y:S02]  /*2520*/  IMAD R44, R30, UR29, RZ ;  /* 0x0000001d1e2c7c24 */ /* 0x008fe4000f8e02ff */
[----:B-----5:R-:W-:Y:S02]  /*2530*/  IMAD R34, R34, UR29, RZ ;  /* 0x0000001d22227c24 */ /* 0x020fe4000f8e02ff */
[----:B------:R-:W0:Y:S08]  /*2540*/  I2F.F64 R28, R28 ;  /* 0x0000001c001c7312 */ /* 0x000e300000201c00 */
[----:B------:R-:W2:Y:S08]  /*2550*/  I2F.F64 R44, R44 ;  /* 0x0000002c002c7312 */ /* 0x000eb00000201c00 */
[----:B------:R-:W4:Y:S01]  /*2560*/  I2F.F64 R34, R34 ;  /* 0x0000002200227312 */ /* 0x000f220000201c00 */
[----:B0-----:R-:W-:-:S02]  /*2570*/  DADD R22, R22, R28 ;  /* 0x0000000016167229 */ /* 0x001fc4000000001c */
[----:B--2---:R-:W-:Y:S02]  /*2580*/  DADD R24, R24, R44 ;  /* 0x0000000018187229 */ /* 0x004fe4000000002c */
[----:B----4-:R-:W-:-:S11]  /*2590*/  DADD R26, R26, R34 ;  /* 0x000000001a1a7229 */ /* 0x010fd60000000022 */
.L_x_31:
[----:B------:R-:W-:Y:S05]  /*25a0*/  BSYNC.RECONVERGENT B0 ;  /* 0x0000000000007941 */ /* 0x000fea0003800200 */
.L_x_30:
[----:B------:R-:W-:Y:S01]  /*25b0*/  VIADD R28, R36, 0x1 ;  /* 0x00000001241c7836 */ /* 0x000fe20000000000 */
[----:B------:R-:W-:Y:S01]  /*25c0*/  PLOP3.LUT P1, PT, PT, PT, UP3, 0x40, 0x4 ;  /* 0x000000000004781c */ /* 0x000fe20003f2e838 */
[----:B------:R-:W0:Y:S01]  /*25d0*/  LDC R45, c[0x0][0x360] ;  /* 0x0000d800ff2d7b82 */ /* 0x000e220000000800 */
[----:B------:R-:W-:Y:S02]  /*25e0*/  BSSY.RECONVERGENT B0, `(.L_x_32) ;  /* 0x0000019000007945 */ /* 0x000fe40003800200 */
[----:B------:R-:W-:-:S04]  /*25f0*/  ISETP.LT.U32.AND P1, PT, R28, UR10, P1 ;  /* 0x0000000a1c007c0c */ /* 0x000fc80008f21070 */
[----:B------:R-:W-:Y:S01]  /*2600*/  ISETP.GT.AND P1, PT, R36, -0x2, P1 ;  /* 0xfffffffe2400780c */ /* 0x000fe20000f24270 */
[----:B-1----:R-:W-:-:S12]  /*2610*/  IMAD R36, R37, UR66, R42 ;  /* 0x0000004225247c24 */ /* 0x002fd8000f8e022a */
        /* <DEDUP_REMOVED lines=21> */
.L_x_33:
[----:B------:R-:W-:Y:S05]  /*2770*/  BSYNC.RECONVERGENT B0 ;  /* 0x0000000000007941 */ /* 0x000fea0003800200 */
.L_x_32:
[----:B------:R-:W-:Y:S01]  /*2780*/  VIADD R28, R36, 0x1 ;  /* 0x00000001241c7836 */ /* 0x000fe20000000000 */
[----:B------:R-:W-:Y:S01]  /*2790*/  PLOP3.LUT P2, PT, PT, PT, UP4, 0x40, 0x4 ;  /* 0x000000000004781c */ /* 0x000fe20003f4e848 */
[----:B------:R-:W1:Y:S01]  /*27a0*/  LDC R37, c[0x0][0x360] ;  /* 0x0000d800ff257b82 */ /* 0x000e620000000800 */
[----:B------:R-:W-:Y:S02]  /*27b0*/  BSSY.RECONVERGENT B0, `(.L_x_34) ;  /* 0x0000019000007945 */ /* 0x000fe40003800200 */
[----:B------:R-:W-:-:S04]  /*27c0*/  ISETP.LT.U32.AND P2, PT, R28, UR10, P2 ;  /* 0x0000000a1c007c0c */ /* 0x000fc80009741070 */
[----:B------:R-:W-:Y:S01]  /*27d0*/  ISETP.GT.AND P2, PT, R36, -0x2, P2 ;  /* 0xfffffffe2400780c */ /* 0x000fe20001744270 */
[----:B0-----:R-:W-:-:S12]  /*27e0*/  IMAD R36, R45, UR66, R42 ;  /* 0x000000422d247c24 */ /* 0x001fd8000f8e022a */
        /* <DEDUP_REMOVED lines=21> */
.L_x_35:
[----:B------:R-:W-:Y:S05]  /*2940*/  BSYNC.RECONVERGENT B0 ;  /* 0x0000000000007941 */ /* 0x000fea0003800200 */
.L_x_34:
[----:B------:R-:W-:Y:S01]  /*2950*/  VIADD R28, R36, 0x1 ;  /* 0x00000001241c7836 */ /* 0x000fe20000000000 */
[----:B------:R-:W-:Y:S01]  /*2960*/  PLOP3.LUT P3, PT, PT, PT, UP1, 0x80, 0x8 ;  /* 0x000000000008781c */ /* 0x000fe20003f6f018 */
[----:B------:R-:W0:Y:S01]  /*2970*/  LDC R45, c[0x0][0x360] ;  /* 0x0000d800ff2d7b82 */ /* 0x000e220000000800 */
[----:B------:R-:W-:Y:S02]  /*2980*/  BSSY.RECONVERGENT B0, `(.L_x_36) ;  /* 0x0000019000007945 */ /* 0x000fe40003800200 */
[----:B------:R-:W-:-:S04]  /*2990*/  ISETP.GE.U32.OR P3, PT, R28, UR10, P3 ;  /* 0x0000000a1c007c0c */ /* 0x000fc80009f66470 */
[----:B------:R-:W-:Y:S01]  /*29a0*/  ISETP.LT.OR P3, PT, R36, -0x1, P3 ;  /* 0xffffffff2400780c */ /* 0x000fe20001f61670 */
[----:B-1----:R-:W-:-:S12]  /*29b0*/  IMAD R36, R37, UR66, R42 ;  /* 0x0000004225247c24 */ /* 0x002fd8000f8e022a */
        /* <DEDUP_REMOVED lines=21> */
.L_x_37:
[----:B------:R-:W-:Y:S05]  /*2b10*/  BSYNC.RECONVERGENT B0 ;  /* 0x0000000000007941 */ /* 0x000fea0003800200 */
.L_x_36:
[----:B------:R-:W-:Y:S01]  /*2b20*/  VIADD R28, R36, 0x1 ;  /* 0x00000001241c7836 */ /* 0x000fe20000000000 */
[----:B------:R-:W-:Y:S01]  /*2b30*/  PLOP3.LUT P3, PT, PT, PT, UP2, 0x80, 0x8 ;  /* 0x000000000008781c */ /* 0x000fe20003f6f028 */
[----:B------:R-:W1:Y:S01]  /*2b40*/  LDC R37, c[0x0][0x360] ;  /* 0x0000d800ff257b82 */ /* 0x000e620000000800 */
[----:B------:R-:W-:Y:S02]  /*2b50*/  BSSY.RECONVERGENT B0, `(.L_x_38) ;  /* 0x0000019000007945 */ /* 0x000fe40003800200 */
[----:B------:R-:W-:-:S04]  /*2b60*/  ISETP.GE.U32.OR P3, PT, R28, UR10, P3 ;  /* 0x0000000a1c007c0c */ /* 0x000fc80009f66470 */
[----:B------:R-:W-:Y:S01]  /*2b70*/  ISETP.LT.OR P3, PT, R36, -0x1, P3 ;  /* 0xffffffff2400780c */ /* 0x000fe20001f61670 */
[----:B0-----:R-:W-:-:S12]  /*2b80*/  IMAD R36, R45, UR66, R42 ;  /* 0x000000422d247c24 */ /* 0x001fd8000f8e022a */
        /* <DEDUP_REMOVED lines=21> */
.L_x_39:
[----:B------:R-:W-:Y:S05]  /*2ce0*/  BSYNC.RECONVERGENT B0 ;  /* 0x0000000000007941 */ /* 0x000fea0003800200 */
.L_x_38:
[----:B------:R-:W-:Y:S01]  /*2cf0*/  VIADD R28, R36, 0x2 ;  /* 0x00000002241c7836 */ /* 0x000fe20000000000 */
[----:B------:R-:W0:Y:S01]  /*2d00*/  LDC R45, c[0x0][0x360] ;  /* 0x0000d800ff2d7b82 */ /* 0x000e220000000800 */
[----:B------:R-:W-:Y:S03]  /*2d10*/  BSSY.RECONVERGENT B0, `(.L_x_40) ;  /* 0x000001a000007945 */ /* 0x000fe60003800200 */
[----:B------:R-:W-:-:S04]  /*2d20*/  ISETP.GE.U32.AND P3, PT, R28, UR10, PT ;  /* 0x0000000a1c007c0c */ /* 0x000fc8000bf66070 */
[----:B------:R-:W-:Y:S01]  /*2d30*/  ISETP.GT.AND P3, PT, R36, -0x3, !P3 ;  /* 0xfffffffd2400780c */ /* 0x000fe20005f64270 */
[----:B-1----:R-:W-:-:S03]  /*2d40*/  IMAD R36, R37, UR66, R42 ;  /* 0x0000004225247c24 */ /* 0x002fc6000f8e022a */
        /* <DEDUP_REMOVED lines=22> */
.L_x_41:
[----:B------:R-:W-:Y:S05]  /*2eb0*/  BSYNC.RECONVERGENT B0 ;  /* 0x0000000000007941 */ /* 0x000fea0003800200 */
.L_x_40:
        /* <DEDUP_REMOVED lines=28> */
.L_x_43:
[----:B------:R-:W-:Y:S05]  /*3080*/  BSYNC.RECONVERGENT B0 ;  /* 0x0000000000007941 */ /* 0x000fea0003800200 */
.L_x_42:
[----:B------:R-:W-:Y:S01]  /*3090*/  VIADD R28, R36, 0x2 ;  /* 0x00000002241c7836 */ /* 0x000fe20000000000 */
[----:B------:R-:W-:Y:S01]  /*30a0*/  PLOP3.LUT P5, PT, PT, PT, UP4, 0x40, 0x4 ;  /* 0x000000000004781c */ /* 0x000fe20003fae848 */
[----:B------:R-:W0:Y:S01]  /*30b0*/  LDC R45, c[0x0][0x360] ;  /* 0x0000d800ff2d7b82 */ /* 0x000e220000000800 */
[----:B------:R-:W-:Y:S01]  /*30c0*/  BSSY.RECONVERGENT B0, `(.L_x_44) ;  /* 0x0000019000007945 */ /* 0x000fe20003800200 */
[----:B-1----:R-:W-:Y:S01]  /*30d0*/  IMAD R44, R37, UR66, R42 ;  /* 0x00000042252c7c24 */ /* 0x002fe2000f8e022a */
[----:B------:R-:W-:-:S04]  /*30e0*/  ISETP.LT.U32.AND P5, PT, R28, UR10, P5 ;  /* 0x0000000a1c007c0c */ /* 0x000fc8000afa1070 */
[----:B------:R-:W-:-:S13]  /*30f0*/  ISETP.GT.AND P5, PT, R36, -0x3, P5 ;  /* 0xfffffffd2400780c */ /* 0x000fda0002fa4270 */
        /* <DEDUP_REMOVED lines=15> */
[----:B------:R-:W1:Y:S08]  /*31f0*/  I2F.F64 R28, R28 ;  /* 0x0000001c001c7312 */ /* 0x000e700000201c00 */
[----:B------:R-:W2:Y:S08]  /*3200*/  I2F.F64 R36, R36 ;  /* 0x0000002400247312 */ /* 0x000eb00000201c00 */
[----:B------:R-:W4:Y:S01]  /*3210*/  I2F.F64 R34, R34 ;  /* 0x0000002200227312 */ /* 0x000f220000201c00 */
[----:B-1----:R-:W-:-:S02]  /*3220*/  DADD R22, R22, R28 ;  /* 0x0000000016167229 */ /* 0x002fc4000000001c */
[----:B--2---:R-:W-:Y:S02]  /*3230*/  DADD R24, R24, R36 ;  /* 0x0000000018187229 */ /* 0x004fe40000000024 */
[----:B----4-:R-:W-:-:S11]  /*3240*/  DADD R26, R26, R34 ;  /* 0x000000001a1a7229 */ /* 0x010fd60000000022 */
.L_x_45:
[----:B------:R-:W-:Y:S05]  /*3250*/  BSYNC.RECONVERGENT B0 ;  /* 0x0000000000007941 */ /* 0x000fea0003800200 */
.L_x_44:
[----:B------:R-:W-:Y:S01]  /*3260*/  VIADD R28, R44, 0x2 ;  /* 0x000000022c1c7836 */ /* 0x000fe20000000000 */
[----:B------:R-:W-:Y:S01]  /*3270*/  PLOP3.LUT P6, PT, PT, PT, UP1, 0x80, 0x8 ;  /* 0x000000000008781c */ /* 0x000fe20003fcf018 */
[----:B------:R-:W-:Y:S03]  /*3280*/  BSSY.RECONVERGENT B0, `(.L_x_46) ;  /* 0x000001a000007945 */ /* 0x000fe60003800200 */
[----:B------:R-:W-:-:S04]  /*3290*/  ISETP.GE.U32.OR P6, PT, R28, UR10, P6 ;  /* 0x0000000a1c007c0c */ /* 0x000fc8000b7c6470 */
[----:B------:R-:W-:Y:S01]  /*32a0*/  ISETP.LT.OR P6, PT, R44, -0x2, P6 ;  /* 0xfffffffe2c00780c */ /* 0x000fe200037c1670 */
[----:B0-----:R-:W-:-:S05]  /*32b0*/  IMAD R44, R45, UR66, R42 ;  /* 0x000000422d2c7c24 */ /* 0x001fca000f8e022a */
[----:B------:R-:W-:-:S07]  /*32c0*/  IADD3 R45, PT, PT, R44, 0x2, RZ ;  /* 0x000000022c2d7810 */ /* 0x000fce0007ffe0ff */
        /* <DEDUP_REMOVED lines=21> */
.L_x_47:
[----:B------:R-:W-:Y:S05]  /*3420*/  BSYNC.RECONVERGENT B0 ;  /* 0x0000000000007941 */ /* 0x000fea0003800200 */
.L_x_46:
[----:B------:R-:W-:Y:S01]  /*3430*/  PLOP3.LUT P6, PT, PT, PT, UP2, 0x80, 0x8 ;  /* 0x000000000008781c */ /* 0x000fe20003fcf028 */
[----:B------:R-:W-:Y:S01]  /*3440*/  BSSY.RECONVERGENT B0, `(.L_x_48) ;  /* 0x0000019000007945 */ /* 0x000fe20003800200 */
[----:B------:R-:W-:Y:S02]  /*3450*/  CS2R R34, SRZ ;  /* 0x0000000000227805 */ /* 0x000fe4000001ff00 */
[----:B------:R-:W-:-:S04]  /*3460*/  ISETP.GE.U32.OR P6, PT, R45, UR10, P6 ;  /* 0x0000000a2d007c0c */ /* 0x000fc8000b7c6470 */
[----:B------:R-:W-:-:S13]  /*3470*/  ISETP.LT.OR P6, PT, R44, -0x2, P6 ;  /* 0xfffffffe2c00780c */ /* 0x000fda00037c1670 */
        /* <DEDUP_REMOVED lines=21> */
.L_x_49:
[----:B------:R-:W-:Y:S05]  /*35d0*/  BSYNC.RECONVERGENT B0 ;  /* 0x0000000000007941 */ /* 0x000fea0003800200 */
.L_x_48:
[----:B------:R-:W-:Y:S01]  /*35e0*/  ISETP.NE.AND P6, PT, R46, RZ, PT ;  /* 0x000000ff2e00720c */ /* 0x000fe20003fc5270 */
[----:B------:R-:W-:Y:S01]  /*35f0*/  BSSY.RECONVERGENT B0, `(.L_x_50) ;  /* 0x0000015000007945 */ /* 0x000fe20003800200 */
[----:B------:R-:W-:Y:S02]  /*3600*/  CS2R R30, SRZ ;  /* 0x00000000001e7805 */ /* 0x000fe4000001ff00 */
[----:B------:R-:W-:-:S09]  /*3610*/  CS2R R28, SRZ ;  /* 0x00000000001c7805 */ /* 0x000fd2000001ff00 */
        /* <DEDUP_REMOVED lines=17> */
[----:B0-----:R-:W2:Y:S02]  /*3730*/  I2F.F64 R28, R28 ;  /* 0x0000001c001c7312 */ /* 0x001ea40000201c00 */
.L_x_51:
[----:B------:R-:W-:Y:S05]  /*3740*/  BSYNC.RECONVERGENT B0 ;  /* 0x0000000000007941 */ /* 0x000fea0003800200 */
.L_x_50:
[----:B------:R-:W-:Y:S01]  /*3750*/  ISETP.NE.AND P6, PT, R47, RZ, PT ;  /* 0x000000ff2f00720c */ /* 0x000fe20003fc5270 */
[----:B------:R-:W-:-:S12]  /*3760*/  BSSY.RECONVERGENT B0, `(.L_x_52) ;  /* 0x0000016000007945 */ /* 0x000fd80003800200 */
[----:B------:R-:W-:Y:S05]  /*3770*/  @!P6 BRA `(.L_x_53) ;  /* 0x000000000050e947 */ /* 0x000fea0003800000 */
[C---:B------:R-:W-:Y:S01]  /*3780*/  IADD3 R46, P6, PT, R5.reuse, UR8, RZ ;  /* 0x00000008052e7c10 */ /* 0x040fe2000ffde0ff */
[----:B------:R-:W-:-:S04]  /*3790*/  VIADD R36, R5, 0xffffffff ;  /* 0xffffffff05247836 */ /* 0x000fc80000000000 */
[----:B------:R-:W-:Y:S01]  /*37a0*/  IMAD.X R47, RZ, RZ, UR9, P6 ;  /* 0x00000009ff2f7e24 */ /* 0x000fe2000b0e06ff */
[----:B------:R-:W-:-:S04]  /*37b0*/  IADD3 R36, P6, PT, R36, UR8, RZ ;  /* 0x0000000824247c10 */ /* 0x000fc8000ffde0ff */
[----:B------:R-:W3:Y:S01]  /*37c0*/  LDG.E.U8 R44, desc[UR6][R46.64] ;  /* 0x000000062e2c7981 */ /* 0x000ee2000c1e1100 */
[----:B------:R-:W-:Y:S01]  /*37d0*/  VIADD R32, R5, 0xfffffffe ;  /* 0xfffffffe05207836 */ /* 0x000fe20000000000 */
[----:B------:R-:W-:-:S04]  /*37e0*/  IADD3.X R37, PT, PT, RZ, UR9, RZ, P6, !PT ;  /* 0x00000009ff257c10 */ /* 0x000fc8000b7fe4ff */
[----:B------:R-:W-:Y:S01]  /*37f0*/  IADD3 R32, P6, PT, R32, UR8, RZ ;  /* 0x0000000820207c10 */ /* 0x000fe2000ffde0ff */
[----:B------:R-:W5:Y:S04]  /*3800*/  LDG.E.U8 R36, desc[UR6][R36.64] ;  /* 0x0000000624247981 */ /* 0x000f68000c1e1100 */
[----:B------:R-:W-:Y:S02]  /*3810*/  IMAD.X R33, RZ, RZ, UR9, P6 ;  /* 0x00000009ff217e24 */ /* 0x000fe4000b0e06ff */
[----:B---3--:R-:W-:-:S06]  /*3820*/  IMAD R44, R44, UR40, RZ ;  /* 0x000000282c2c7c24 */ /* 0x008fcc000f8e02ff */
[----:B------:R-:W0:Y:S02]  /*3830*/  I2F.F64 R44, R44 ;  /* 0x0000002c002c7312 */ /* 0x000e240000201c00 */
[----:B0-----:R-:W-:Y:S01]  /*3840*/  DADD R34, R34, R44 ;  /* 0x0000000022227229 */ /* 0x001fe2000000002c */
[----:B------:R5:W3:Y:S02]  /*3850*/  LDG.E.U8 R45, desc[UR6][R32.64] ;  /* 0x00000006202d7981 */ /* 0x000ae4000c1e1100 */
[----:B-----5:R-:W-:-:S06]  /*3860*/  IMAD R32, R36, UR40, RZ ;  /* 0x0000002824207c24 */ /* 0x020fcc000f8e02ff */
[----:B------:R-:W1:Y:S02]  /*3870*/  I2F.F64 R32, R32 ;  /* 0x0000002000207312 */ /* 0x000e640000201c00 */
[----:B-1----:R-:W-:Y:S01]  /*3880*/  DADD R30, R30, R32 ;  /* 0x000000001e1e7229 */ /* 0x002fe20000000020 */
[----:B---3--:R-:W-:-:S06]  /*3890*/  IMAD R45, R45, UR40, RZ ;  /* 0x000000282d2d7c24 */ /* 0x008fcc000f8e02ff */
[----:B------:R-:W2:Y:S02]  /*38a0*/  I2F.F64 R44, R45 ;  /* 0x0000002d002c7312 */ /* 0x000ea40000201c00 */
[----:B--2---:R-:W-:-:S11]  /*38b0*/  DADD R28, R28, R44 ;  /* 0x000000001c1c7229 */ /* 0x004fd6000000002c */
.L_x_53:
[----:B------:R-:W-:Y:S05]  /*38c0*/  BSYNC.RECONVERGENT B0 ;  /* 0x0000000000007941 */ /* 0x000fea0003800200 */
.L_x_52:
[----:B------:R-:W-:Y:S01]  /*38d0*/  ISETP.NE.AND P6, PT, R48, RZ, PT ;  /* 0x000000ff3000720c */ /* 0x000fe20003fc5270 */
[----:B------:R-:W-:-:S12]  /*38e0*/  BSSY.RECONVERGENT B0, `(.L_x_54) ;  /* 0x0000016000007945 */ /* 0x000fd80003800200 */
[----:B------:R-:W-:Y:S05]  /*38f0*/  @!P6 BRA `(.L_x_55) ;  /* 0x000000000050e947 */ /* 0x000fea0003800000 */
[C---:B------:R-:W-:Y:S01]  /*3900*/  IADD3 R46, P6, PT, R20.reuse, UR8, RZ ;  /* 0x00000008142e7c10 */ /* 0x040fe2000ffde0ff */
[----:B------:R-:W-:-:S03]  /*3910*/  VIADD R36, R20, 0xffffffff ;  /* 0xffffffff14247836 */ /* 0x000fc60000000000 */
[----:B------:R-:W-:Y:S02]  /*3920*/  IADD3.X R47, PT, PT, RZ, UR9, RZ, P6, !PT ;  /* 0x00000009ff2f7c10 */ /* 0x000fe4000b7fe4ff */
[----:B------:R-:W-:-:S03]  /*3930*/  IADD3 R36, P6, PT, R36, UR8, RZ ;  /* 0x0000000824247c10 */ /* 0x000fc6000ffde0ff */
[----:B------:R-:W3:Y:S01]  /*3940*/  LDG.E.U8 R46, desc[UR6][R46.64] ;  /* 0x000000062e2e7981 */ /* 0x000ee2000c1e1100 */
[----:B------:R-:W-:Y:S01]  /*3950*/  IADD3 R32, PT, PT, R20, -0x2, RZ ;  /* 0xfffffffe14207810 */ /* 0x000fe20007ffe0ff */
[----:B------:R-:W-:-:S03]  /*3960*/  IMAD.X R37, RZ, RZ, UR9, P6 ;  /* 0x00000009ff257e24 */ /* 0x000fc6000b0e06ff */
[----:B------:R-:W-:Y:S02]  /*3970*/  IADD3 R32, P6, PT, R32, UR8, RZ ;  /* 0x0000000820207c10 */ /* 0x000fe4000ffde0ff */
[----:B------:R-:W5:Y:S03]  /*3980*/  LDG.E.U8 R36, desc[UR6][R36.64] ;  /* 0x0000000624247981 */ /* 0x000f66000c1e1100 */
[----:B------:R-:W-:Y:S02]  /*3990*/  IMAD.X R33, RZ, RZ, UR9, P6 ;  /* 0x00000009ff217e24 */ /* 0x000fe4000b0e06ff */
[----:B---3--:R-:W-:-:S04]  /*39a0*/  IMAD R48, R46, UR41, RZ ;  /* 0x000000292e307c24 */ /* 0x008fc8000f8e02ff */
        /* <DEDUP_REMOVED lines=9> */
.L_x_55:
[----:B------:R-:W-:Y:S05]  /*3a40*/  BSYNC.RECONVERGENT B0 ;  /* 0x0000000000007941 */ /* 0x000fea0003800200 */
.L_x_54:
[----:B------:R-:W0:Y:S01]  /*3a50*/  LDC R33, c[0x0][0x360] ;  /* 0x0000d800ff217b82 */ /* 0x000e220000000800 */
[----:B------:R-:W-:Y:S01]  /*3a60*/  BSSY.RECONVERGENT B0, `(.L_x_56) ;  /* 0x000001c000007945 */ /* 0x000fe20003800200 */
[----:B0-----:R-:W-:-:S04]  /*3a70*/  IMAD R32, R33, UR66, R42 ;  /* 0x0000004221207c24 */ /* 0x001fc8000f8e022a */
[----:B------:R-:W-:-:S05]  /*3a80*/  VIADD R33, R32, 0xfffffffe ;  /* 0xfffffffe20217836 */ /* 0x000fca0000000000 */
[----:B------:R-:W-:-:S04]  /*3a90*/  ISETP.GE.U32.AND P6, PT, R33, UR10, PT ;  /* 0x0000000a21007c0c */ /* 0x000fc8000bfc6070 */
[----:B------:R-:W-:Y:S02]  /*3aa0*/  ISETP.GT.AND P6, PT, R32, 0x1, !P6 ;  /* 0x000000012000780c */ /* 0x000fe400077c4270 */
[----:B------:R-:W-:-:S04]  /*3ab0*/  MOV R32, UR5 ;  /* 0x0000000500207c02 */ /* 0x000fc80008000f00 */
[----:B------:R-:W-:-:S13]  /*3ac0*/  ISETP.GE.U32.OR P6, PT, R32, UR11, !P6 ;  /* 0x0000000b20007c0c */ /* 0x000fda000f7c6470 */
[----:B------:R-:W-:Y:S05]  /*3ad0*/  @P6 BRA `(.L_x_57) ;  /* 0x0000000000506947 */ /* 0x000fea0003800000 */
        /* <DEDUP_REMOVED lines=20> */
.L_x_57:
[----:B------:R-:W-:Y:S05]  /*3c20*/  BSYNC.RECONVERGENT B0 ;  /* 0x0000000000007941 */ /* 0x000fea0003800200 */
.L_x_56:
[----:B------:R-:W0:Y:S01]  /*3c30*/  LDC R33, c[0x0][0x360] ;  /* 0x0000d800ff217b82 */ /* 0x000e220000000800 */
[----:B------:R-:W-:Y:S01]  /*3c40*/  BSSY.RECONVERGENT B0, `(.L_x_58) ;  /* 0x000001c000007945 */ /* 0x000fe20003800200 */
[----:B0-----:R-:W-:-:S05]  /*3c50*/  IMAD R32, R33, UR66, R42 ;  /* 0x0000004221207c24 */ /* 0x001fca000f8e022a */
[----:B------:R-:W-:-:S04]  /*3c60*/  IADD3 R33, PT, PT, R32, -0x2, RZ ;  /* 0xfffffffe20217810 */ /* 0x000fc80007ffe0ff */
[----:B------:R-:W-:-:S04]  /*3c70*/  ISETP.GE.U32.AND P6, PT, R33, UR10, PT ;  /* 0x0000000a21007c0c */ /* 0x000fc8000bfc6070 */
[----:B------:R-:W-:Y:S01]  /*3c80*/  ISETP.GT.AND P6, PT, R32, 0x1, !P6 ;  /* 0x000000012000780c */ /* 0x000fe200077c4270 */
[----:B------:R-:W-:-:S05]  /*3c90*/  IMAD.U32 R32, RZ, RZ, UR65 ;  /* 0x00000041ff207e24 */ /* 0x000fca000f8e00ff */
[----:B------:R-:W-:-:S13]  /*3ca0*/  ISETP.GE.U32.OR P6, PT, R32, UR11, !P6 ;  /* 0x0000000b20007c0c */ /* 0x000fda000f7c6470 */
[----:B------:R-:W-:Y:S05]  /*3cb0*/  @P6 BRA `(.L_x_59) ;  /* 0x0000000000506947 */ /* 0x000fea0003800000 */
[C---:B------:R-:W-:Y:S02]  /*3cc0*/  IADD3 R46, P6, PT, R4.reuse, UR8, RZ ;  /* 0x00000008042e7c10 */ /* 0x040fe4000ffde0ff */
[----:B------:R-:W-:-:S03]  /*3cd0*/  IADD3 R36, PT, PT, R4, -0x1, RZ ;  /* 0xffffffff04247810 */ /* 0x000fc60007ffe0ff */
[----:B------:R-:W-:Y:S01]  /*3ce0*/  IMAD.X R47, RZ, RZ, UR9, P6 ;  /* 0x00000009ff2f7e24 */ /* 0x000fe2000b0e06ff */
[----:B------:R-:W-:-:S04]  /*3cf0*/  IADD3 R36, P6, PT, R36, UR8, RZ ;  /* 0x0000000824247c10 */ /* 0x000fc8000ffde0ff */
[----:B------:R-:W3:Y:S01]  /*3d00*/  LDG.E.U8 R46, desc[UR6][R46.64] ;  /* 0x000000062e2e7981 */ /* 0x000ee2000c1e1100 */
[----:B------:R-:W-:Y:S02]  /*3d10*/  VIADD R32, R4, 0xfffffffe ;  /* 0xfffffffe04207836 */ /* 0x000fe40000000000 */
[----:B------:R-:W-:-:S03]  /*3d20*/  IMAD.X R37, RZ, RZ, UR9, P6 ;  /* 0x00000009ff257e24 */ /* 0x000fc6000b0e06ff */
[----:B------:R-:W-:Y:S02]  /*3d30*/  IADD3 R32, P6, PT, R32, UR8, RZ ;  /* 0x0000000820207c10 */ /* 0x000fe4000ffde0ff */
[----:B------:R-:W5:Y:S02]  /*3d40*/  LDG.E.U8 R36, desc[UR6][R36.64] ;  /* 0x0000000624247981 */ /* 0x000f64000c1e1100 */
[----:B------:R-:W-:Y:S01]  /*3d50*/  IADD3.X R33, PT, PT, RZ, UR9, RZ, P6, !PT ;  /* 0x00000009ff217c10 */ /* 0x000fe2000b7fe4ff */
        /* <DEDUP_REMOVED lines=10> */
.L_x_59:
[----:B------:R-:W-:Y:S05]  /*3e00*/  BSYNC.RECONVERGENT B0 ;  /* 0x0000000000007941 */ /* 0x000fea0003800200 */
.L_x_58:
        /* <DEDUP_REMOVED lines=12> */
[----:B------:R-:W-:-:S05]  /*3ed0*/  IMAD.X R33, RZ, RZ, UR9, P6 ;  /* 0x00000009ff217e24 */ /* 0x000fca000b0e06ff */
[----:B------:R-:W2:Y:S01]  /*3ee0*/  LDG.E.U8 R32, desc[UR6][R32.64] ;  /* 0x0000000620207981 */ /* 0x000ea2000c1e1100 */
[----:B---3--:R-:W-:-:S06]  /*3ef0*/  IMAD R44, R44, UR44, RZ ;  /* 0x0000002c2c2c7c24 */ /* 0x008fcc000f8e02ff */
[----:B------:R-:W0:Y:S01]  /*3f00*/  I2F.F64 R44, R44 ;  /* 0x0000002c002c7312 */ /* 0x000e220000201c00 */
[----:B-----5:R-:W-:-:S07]  /*3f10*/  IMAD R48, R36, UR44, RZ ;  /* 0x0000002c24307c24 */ /* 0x020fce000f8e02ff */
[----:B------:R-:W1:Y:S01]  /*3f20*/  I2F.F64 R48, R48 ;  /* 0x0000003000307312 */ /* 0x000e620000201c00 */
[----:B0-----:R-:W-:Y:S01]  /*3f30*/  DADD R34, R34, R44 ;  /* 0x0000000022227229 */ /* 0x001fe2000000002c */
[----:B--2---:R-:W-:-:S06]  /*3f40*/  IMAD R45, R32, UR44, RZ ;  /* 0x0000002c202d7c24 */ /* 0x004fcc000f8e02ff */
[----:B------:R-:W0:Y:S01]  /*3f50*/  I2F.F64 R44, R45 ;  /* 0x0000002d002c7312 */ /* 0x000e220000201c00 */
[----:B-1----:R-:W-:Y:S02]  /*3f60*/  DADD R30, R30, R48 ;  /* 0x000000001e1e7229 */ /* 0x002fe40000000030 */
[----:B0-----:R-:W-:-:S11]  /*3f70*/  DADD R28, R28, R44 ;  /* 0x000000001c1c7229 */ /* 0x001fd6000000002c */
.L_x_61:
[----:B------:R-:W-:Y:S05]  /*3f80*/  BSYNC.RECONVERGENT B0 ;  /* 0x0000000000007941 */ /* 0x000fea0003800200 */
.L_x_60:
        /* <DEDUP_REMOVED lines=12> */
[----:B------:R-:W-:-:S05]  /*4050*/  IMAD.X R33, RZ, RZ, UR9, P6 ;  /* 0x00000009ff217e24 */ /* 0x000fca000b0e06ff */
[----:B------:R-:W2:Y:S01]  /*4060*/  LDG.E.U8 R32, desc[UR6][R32.64] ;  /* 0x0000000620207981 */ /* 0x000ea2000c1e1100 */
[----:B---3--:R-:W-:-:S04]  /*4070*/  IMAD R50, R46, UR45, RZ ;  /* 0x0000002d2e327c24 */ /* 0x008fc8000f8e02ff */
[----:B------:R-:W0:Y:S01]  /*4080*/  I2F.F64 R44, R50 ;  /* 0x00000032002c7312 */ /* 0x000e220000201c00 */
[----:B-----5:R-:W-:Y:S01]  /*4090*/  IMAD R48, R36, UR45, RZ ;  /* 0x0000002d24307c24 */ /* 0x020fe2000f8e02ff */
[----:B0-----:R-:W-:Y:S01]  /*40a0*/  DADD R34, R34, R44 ;  /* 0x0000000022227229 */ /* 0x001fe2000000002c */
[----:B--2---:R-:W-:-:S05]  /*40b0*/  IMAD R44, R32, UR45, RZ ;  /* 0x0000002d202c7c24 */ /* 0x004fca000f8e02ff */
[----:B------:R-:W1:Y:S08]  /*40c0*/  I2F.F64 R48, R48 ;  /* 0x0000003000307312 */ /* 0x000e700000201c00 */
[----:B------:R-:W0:Y:S01]  /*40d0*/  I2F.F64 R44, R44 ;  /* 0x0000002c002c7312 */ /* 0x000e220000201c00 */
[----:B-1----:R-:W-:Y:S02]  /*40e0*/  DADD R30, R30, R48 ;  /* 0x000000001e1e7229 */ /* 0x002fe40000000030 */
[----:B0-----:R-:W-:-:S11]  /*40f0*/  DADD R28, R28, R44 ;  /* 0x000000001c1c7229 */ /* 0x001fd6000000002c */
.L_x_63:
[----:B------:R-:W-:Y:S05]  /*4100*/  BSYNC.RECONVERGENT B0 ;  /* 0x0000000000007941 */ /* 0x000fea0003800200 */
.L_x_62:
[----:B------:R-:W-:Y:S01]  /*4110*/  ISETP.NE.AND P6, PT, R51, RZ, PT ;  /* 0x000000ff3300720c */ /* 0x000fe20003fc5270 */
[----:B------:R-:W-:-:S12]  /*4120*/  BSSY.RECONVERGENT B0, `(.L_x_64) ;  /* 0x0000016000007945 */ /* 0x000fd80003800200 */
[----:B------:R-:W-:Y:S05]  /*4130*/  @!P6 BRA `(.L_x_65) ;  /* 0x000000000050e947 */ /* 0x000fea0003800000 */
        /* <DEDUP_REMOVED lines=9> */
[----:B------:R-:W-:-:S05]  /*41d0*/  IADD3.X R33, PT, PT, RZ, UR9, RZ, P6, !PT ;  /* 0x00000009ff217c10 */ /* 0x000fca000b7fe4ff */
        /* <DEDUP_REMOVED lines=10> */
.L_x_65:
[----:B------:R-:W-:Y:S05]  /*4280*/  BSYNC.RECONVERGENT B0 ;  /* 0x0000000000007941 */ /* 0x000fea0003800200 */
.L_x_64:
[----:B------:R-:W0:Y:S01]  /*4290*/  LDC R33, c[0x0][0x360] ;  /* 0x0000d800ff217b82 */ /* 0x000e220000000800 */
[----:B------:R-:W-:Y:S01]  /*42a0*/  PLOP3.LUT P6, PT, PT, PT, UP1, 0x80, 0x8 ;  /* 0x000000000008781c */ /* 0x000fe20003fcf018 */
[----:B------:R-:W-:Y:S01]  /*42b0*/  BSSY.RECONVERGENT B0, `(.L_x_66) ;  /* 0x000001a000007945 */ /* 0x000fe20003800200 */
[----:B0-----:R-:W-:-:S04]  /*42c0*/  IMAD R32, R33, UR66, R42 ;  /* 0x0000004221207c24 */ /* 0x001fc8000f8e022a */
[----:B------:R-:W-:-:S05]  /*42d0*/  VIADD R33, R32, 0xffffffff ;  /* 0xffffffff20217836 */ /* 0x000fca0000000000 */
[----:B------:R-:W-:-:S04]  /*42e0*/  ISETP.GE.U32.OR P6, PT, R33, UR10, P6 ;  /* 0x0000000a21007c0c */ /* 0x000fc8000b7c6470 */
[----:B------:R-:W-:-:S13]  /*42f0*/  ISETP.LT.OR P6, PT, R32, 0x1, P6 ;  /* 0x000000012000780c */ /* 0x000fda00037c1670 */
        /* <DEDUP_REMOVED lines=21> */
.L_x_67:
[----:B------:R-:W-:Y:S05]  /*4450*/  BSYNC.RECONVERGENT B0 ;  /* 0x0000000000007941 */ /* 0x000fea0003800200 */
.L_x_66:
[----:B------:R-:W0:Y:S01]  /*4460*/  LDC R33, c[0x0][0x360] ;  /* 0x0000d800ff217b82 */ /* 0x000e220000000800 */
[----:B------:R-:W-:Y:S01]  /*4470*/  UISETP.GE.U32.AND UP0, UPT, UR65, UR11, UPT ;  /* 0x0000000b4100728c */ /* 0x000fe2000bf06070 */
[----:B------:R-:W-:Y:S05]  /*4480*/  BSSY.RECONVERGENT B0, `(.L_x_68) ;  /* 0x000001b000007945 */ /* 0x000fea0003800200 */
[----:B------:R-:W-:Y:S01]  /*4490*/  PLOP3.LUT P6, PT, PT, PT, UP0, 0x80, 0x8 ;  /* 0x000000000008781c */ /* 0x000fe20003fcf008 */
        /* <DEDUP_REMOVED lines=25> */
.L_x_69:
[----:B------:R-:W-:Y:S05]  /*4630*/  BSYNC.RECONVERGENT B0 ;  /* 0x0000000000007941 */ /* 0x000fea0003800200 */
.L_x_68:
        /* <DEDUP_REMOVED lines=23> */
.L_x_71:
[----:B------:R-:W-:Y:S05]  /*47b0*/  BSYNC.RECONVERGENT B0 ;  /* 0x0000000000007941 */ /* 0x000fea0003800200 */
.L_x_70:
        /* <DEDUP_REMOVED lines=23> */
.L_x_73:
[----:B------:R-:W-:Y:S05]  /*4930*/  BSYNC.RECONVERGENT B0 ;  /* 0x0000000000007941 */ /* 0x000fea0003800200 */
.L_x_72:
[----:B------:R-:W-:Y:S01]  /*4940*/  ISETP.NE.AND P6, PT, R43, RZ, PT ;  /* 0x000000ff2b00720c */ /* 0x000fe20003fc5270 */
[----:B------:R-:W-:-:S12]  /*4950*/  BSSY.RECONVERGENT B0, `(.L_x_74) ;  /* 0x0000016000007945 */ /* 0x000fd80003800200 */
[----:B------:R-:W-:Y:S05]  /*4960*/  @!P6 BRA `(.L_x_75) ;  /* 0x000000000050e947 */ /* 0x000fea0003800000 */
[----:B------:R-:W-:-:S05]  /*4970*/  IADD3 R44, P6, PT, R17, UR8, RZ ;  /* 0x00000008112c7c10 */ /* 0x000fca000ffde0ff */
[----:B------:R-:W-:-:S05]  /*4980*/  IMAD.X R45, RZ, RZ, UR9, P6 ;  /* 0x00000009ff2d7e24 */ /* 0x000fca000b0e06ff */
[----:B------:R-:W3:Y:S01]  /*4990*/  LDG.E.U8 R43, desc[UR6][R44.64] ;  /* 0x000000062c2b7981 */ /* 0x000ee2000c1e1100 */
[----:B------:R-:W-:-:S04]  /*49a0*/  IADD3 R36, PT, PT, R17, -0x1, RZ ;  /* 0xffffffff11247810 */ /* 0x000fc80007ffe0ff */
[----:B------:R-:W-:-:S05]  /*49b0*/  IADD3 R36, P6, PT, R36, UR8, RZ ;  /* 0x0000000824247c10 */ /* 0x000fca000ffde0ff */
[----:B------:R-:W-:-:S05]  /*49c0*/  IMAD.X R37, RZ, RZ, UR9, P6 ;  /* 0x00000009ff257e24 */ /* 0x000fca000b0e06ff */
[----:B------:R-:W5:Y:S01]  /*49d0*/  LDG.E.U8 R36, desc[UR6][R36.64] ;  /* 0x0000000624247981 */ /* 0x000f62000c1e1100 */
[----:B---3--:R-:W-:-:S04]  /*49e0*/  IMAD R43, R43, UR51, RZ ;  /* 0x000000332b2b7c24 */ /* 0x008fc8000f8e02ff */
[----:B------:R-:W0:Y:S02]  /*49f0*/  I2F.F64 R32, R43 ;  /* 0x0000002b00207312 */ /* 0x000e240000201c00 */
[----:B0-----:R-:W-:Y:S01]  /*4a00*/  DADD R34, R34, R32 ;  /* 0x0000000022227229 */ /* 0x001fe20000000020 */
[----:B------:R-:W-:-:S05]  /*4a10*/  VIADD R32, R17, 0xfffffffe ;  /* 0xfffffffe11207836 */ /* 0x000fca0000000000 */
[----:B------:R-:W-:-:S04]  /*4a20*/  IADD3 R32, P6, PT, R32, UR8, RZ ;  /* 0x0000000820207c10 */ /* 0x000fc8000ffde0ff */
[----:B------:R-:W-:-:S05]  /*4a30*/  IADD3.X R33, PT, PT, RZ, UR9, RZ, P6, !PT ;  /* 0x00000009ff217c10 */ /* 0x000fca000b7fe4ff */
[----:B------:R-:W3:Y:S01]  /*4a40*/  LDG.E.U8 R32, desc[UR6][R32.64] ;  /* 0x0000000620207981 */ /* 0x000ee2000c1e1100 */
[----:B-----5:R-:W-:-:S06]  /*4a50*/  IMAD R46, R36, UR51, RZ ;  /* 0x00000033242e7c24 */ /* 0x020fcc000f8e02ff */
[----:B------:R-:W1:Y:S02]  /*4a60*/  I2F.F64 R46, R46 ;  /* 0x0000002e002e7312 */ /* 0x000e640000201c00 */
[----:B-1----:R-:W-:Y:S01]  /*4a70*/  DADD R30, R30, R46 ;  /* 0x000000001e1e7229 */ /* 0x002fe2000000002e */
[----:B---3--:R-:W-:-:S06]  /*4a80*/  IMAD R44, R32, UR51, RZ ;  /* 0x00000033202c7c24 */ /* 0x008fcc000f8e02ff */
[----:B------:R-:W2:Y:S02]  /*4a90*/  I2F.F64 R44, R44 ;  /* 0x0000002c002c7312 */ /* 0x000ea40000201c00 */
[----:B--2---:R-:W-:-:S11]  /*4aa0*/  DADD R28, R28, R44 ;  /* 0x000000001c1c7229 */ /* 0x004fd6000000002c */
.L_x_75:
[----:B------:R-:W-:Y:S05]  /*4ab0*/  BSYNC.RECONVERGENT B0 ;  /* 0x0000000000007941 */ /* 0x000fea0003800200 */
.L_x_74:
[----:B------:R-:W0:Y:S01]  /*4ac0*/  LDC R33, c[0x0][0x360] ;  /* 0x0000d800ff217b82 */ /* 0x000e220000000800 */
[----:B------:R-:W-:Y:S01]  /*4ad0*/  PLOP3.LUT P6, PT, PT, PT, UP1, 0x80, 0x8 ;  /* 0x000000000008781c */ /* 0x000fe20003fcf018 */
[----:B------:R-:W-:Y:S01]  /*4ae0*/  BSSY.RECONVERGENT B0, `(.L_x_76) ;  /* 0x0000019000007945 */ /* 0x000fe20003800200 */
[----:B0-----:R-:W-:-:S05]  /*4af0*/  IMAD R32, R33, UR66, R42 ;  /* 0x0000004221207c24 */ /* 0x001fca000f8e022a */
[----:B------:R-:W-:-:S04]  /*4b00*/  ISETP.GE.U32.OR P6, PT, R32, UR10, P6 ;  /* 0x0000000a20007c0c */ /* 0x000fc8000b7c6470 */
[----:B------:R-:W-:-:S13]  /*4b10*/  ISETP.LT.OR P6, PT, R32, RZ, P6 ;  /* 0x000000ff2000720c */ /* 0x000fda00037c1670 */
[----:B------:R-:W-:Y:S05]  /*4b20*/  @P6 BRA `(.L_x_77) ;  /* 0x0000000000506947 */ /* 0x000fea0003800000 */
[----:B------:R-:W-:-:S05]  /*4b30*/  IADD3 R44, P6, PT, R16, UR8, RZ ;  /* 0x00000008102c7c10 */ /* 0x000fca000ffde0ff */
[----:B------:R-:W-:-:S05]  /*4b40*/  IMAD.X R45, RZ, RZ, UR9, P6 ;  /* 0x00000009ff2d7e24 */ /* 0x000fca000b0e06ff */
[----:B------:R-:W3:Y:S01]  /*4b50*/  LDG.E.U8 R43, desc[UR6][R44.64] ;  /* 0x000000062c2b7981 */ /* 0x000ee2000c1e1100 */
[----:B------:R-:W-:-:S05]  /*4b60*/  VIADD R36, R16, 0xffffffff ;  /* 0xffffffff10247836 */ /* 0x000fca0000000000 */
[----:B------:R-:W-:-:S05]  /*4b70*/  IADD3 R36, P6, PT, R36, UR8, RZ ;  /* 0x0000000824247c10 */ /* 0x000fca000ffde0ff */
[----:B------:R-:W-:-:S05]  /*4b80*/  IMAD.X R37, RZ, RZ, UR9, P6 ;  /* 0x00000009ff257e24 */ /* 0x000fca000b0e06ff */
[----:B------:R-:W5:Y:S01]  /*4b90*/  LDG.E.U8 R36, desc[UR6][R36.64] ;  /* 0x0000000624247981 */ /* 0x000f62000c1e1100 */
[----:B---3--:R-:W-:-:S04]  /*4ba0*/  IMAD R43, R43, UR52, RZ ;  /* 0x000000342b2b7c24 */ /* 0x008fc8000f8e02ff */
[----:B------:R-:W0:Y:S02]  /*4bb0*/  I2F.F64 R32, R43 ;  /* 0x0000002b00207312 */ /* 0x000e240000201c00 */
[----:B0-----:R-:W-:Y:S01]  /*4bc0*/  DADD R34, R34, R32 ;  /* 0x0000000022227229 */ /* 0x001fe20000000020 */
[----:B------:R-:W-:-:S04]  /*4bd0*/  IADD3 R32, PT, PT, R16, -0x2, RZ ;  /* 0xfffffffe10207810 */ /* 0x000fc80007ffe0ff */
[----:B------:R-:W-:-:S05]  /*4be0*/  IADD3 R32, P6, PT, R32, UR8, RZ ;  /* 0x0000000820207c10 */ /* 0x000fca000ffde0ff */
[----:B------:R-:W-:-:S05]  /*4bf0*/  IMAD.X R33, RZ, RZ, UR9, P6 ;  /* 0x00000009ff217e24 */ /* 0x000fca000b0e06ff */
[----:B------:R-:W3:Y:S01]  /*4c00*/  LDG.E.U8 R32, desc[UR6][R32.64] ;  /* 0x0000000620207981 */ /* 0x000ee2000c1e1100 */
[----:B-----5:R-:W-:-:S06]  /*4c10*/  IMAD R46, R36, UR52, RZ ;  /* 0x00000034242e7c24 */ /* 0x020fcc000f8e02ff */
[----:B------:R-:W1:Y:S02]  /*4c20*/  I2F.F64 R46, R46 ;  /* 0x0000002e002e7312 */ /* 0x000e640000201c00 */
[----:B-1----:R-:W-:Y:S01]  /*4c30*/  DADD R30, R30, R46 ;  /* 0x000000001e1e7229 */ /* 0x002fe2000000002e */
[----:B---3--:R-:W-:-:S06]  /*4c40*/  IMAD R44, R32, UR52, RZ ;  /* 0x00000034202c7c24 */ /* 0x008fcc000f8e02ff */
[----:B------:R-:W2:Y:S02]  /*4c50*/  I2F.F64 R44, R44 ;  /* 0x0000002c002c7312 */ /* 0x000ea40000201c00 */
[----:B--2---:R-:W-:-:S11]  /*4c60*/  DADD R28, R28, R44 ;  /* 0x000000001c1c7229 */ /* 0x004fd6000000002c */
.L_x_77:
[----:B------:R-:W-:Y:S05]  /*4c70*/  BSYNC.RECONVERGENT B0 ;  /* 0x0000000000007941 */ /* 0x000fea0003800200 */
.L_x_76:
[----:B------:R-:W0:Y:S01]  /*4c80*/  LDC R33, c[0x0][0x360] ;  /* 0x0000d800ff217b82 */ /* 0x000e220000000800 */
[----:B------:R-:W-:Y:S01]  /*4c90*/  PLOP3.LUT P6, PT, PT, PT, UP0, 0x80, 0x8 ;  /* 0x000000000008781c */ /* 0x000fe20003fcf008 */
[----:B------:R-:W-:Y:S01]  /*4ca0*/  BSSY.RECONVERGENT B0, `(.L_x_78) ;  /* 0x0000019000007945 */ /* 0x000fe20003800200 */
[----:B0-----:R-:W-:-:S05]  /*4cb0*/  IMAD R32, R33, UR66, R42 ;  /* 0x0000004221207c24 */ /* 0x001fca000f8e022a */
[----:B------:R-:W-:-:S04]  /*4cc0*/  ISETP.GE.U32.OR P6, PT, R32, UR10, P6 ;  /* 0x0000000a20007c0c */ /* 0x000fc8000b7c6470 */
[----:B------:R-:W-:-:S13]  /*4cd0*/  ISETP.LT.OR P6, PT, R32, RZ, P6 ;  /* 0x000000ff2000720c */ /* 0x000fda00037c1670 */
[----:B------:R-:W-:Y:S05]  /*4ce0*/  @P6 BRA `(.L_x_79) ;  /* 0x0000000000506947 */ /* 0x000fea0003800000 */
[----:B------:R-:W-:-:S04]  /*4cf0*/  IADD3 R44, P6, PT, R0, UR8, RZ ;  /* 0x00000008002c7c10 */ /* 0x000fc8000ffde0ff */
[----:B------:R-:W-:-:S05]  /*4d00*/  IADD3.X R45, PT, PT, RZ, UR9, RZ, P6, !PT ;  /* 0x00000009ff2d7c10 */ /* 0x000fca000b7fe4ff */
        /* <DEDUP_REMOVED lines=18> */
.L_x_79:
[----:B------:R-:W-:Y:S05]  /*4e30*/  BSYNC.RECONVERGENT B0 ;  /* 0x0000000000007941 */ /* 0x000fea0003800200 */
.L_x_78:
[----:B------:R-:W-:Y:S04]  /*4e40*/  BSSY.RECONVERGENT B0, `(.L_x_80) ;  /* 0x0000016000007945 */ /* 0x000fe80003800200 */
[----:B------:R-:W-:Y:S05]  /*4e50*/  @!P0 BRA `(.L_x_81) ;  /* 0x0000000000508947 */ /* 0x000fea0003800000 */
[----:B------:R-:W-:-:S05]  /*4e60*/  IADD3 R44, P0, PT, R12, UR8, RZ ;  /* 0x000000080c2c7c10 */ /* 0x000fca000ff1e0ff */
[----:B------:R-:W-:-:S05]  /*4e70*/  IMAD.X R45, RZ, RZ, UR9, P0 ;  /* 0x00000009ff2d7e24 */ /* 0x000fca00080e06ff */
[----:B------:R-:W3:Y:S01]  /*4e80*/  LDG.E.U8 R43, desc[UR6][R44.64] ;  /* 0x000000062c2b7981 */ /* 0x000ee2000c1e1100 */
[----:B------:R-:W-:-:S04]  /*4e90*/  IADD3 R36, PT, PT, R12, -0x1, RZ ;  /* 0xffffffff0c247810 */ /* 0x000fc80007ffe0ff */
[----:B------:R-:W-:-:S04]  /*4ea0*/  IADD3 R36, P0, PT, R36, UR8, RZ ;  /* 0x0000000824247c10 */ /* 0x000fc8000ff1e0ff */
[----:B------:R-:W-:-:S05]  /*4eb0*/  IADD3.X R37, PT, PT, RZ, UR9, RZ, P0, !PT ;  /* 0x00000009ff257c10 */ /* 0x000fca00087fe4ff */
[----:B------:R-:W5:Y:S01]  /*4ec0*/  LDG.E.U8 R36, desc[UR6][R36.64] ;  /* 0x0000000624247981 */ /* 0x000f62000c1e1100 */
[----:B---3--:R-:W-:-:S04]  /*4ed0*/  IMAD R43, R43, UR54, RZ ;  /* 0x000000362b2b7c24 */ /* 0x008fc8000f8e02ff */
[----:B------:R-:W0:Y:S02]  /*4ee0*/  I2F.F64 R32, R43 ;  /* 0x0000002b00207312 */ /* 0x000e240000201c00 */
[----:B0-----:R-:W-:Y:S01]  /*4ef0*/  DADD R34, R34, R32 ;  /* 0x0000000022227229 */ /* 0x001fe20000000020 */
[----:B------:R-:W-:-:S05]  /*4f00*/  VIADD R32, R12, 0xfffffffe ;  /* 0xfffffffe0c207836 */ /* 0x000fca0000000000 */
        /* <DEDUP_REMOVED lines=9> */
.L_x_81:
[----:B------:R-:W-:Y:S05]  /*4fa0*/  BSYNC.RECONVERGENT B0 ;  /* 0x0000000000007941 */ /* 0x000fea0003800200 */
.L_x_80:
[----:B------:R-:W-:Y:S04]  /*4fb0*/  BSSY.RECONVERGENT B0, `(.L_x_82) ;  /* 0x0000016000007945 */ /* 0x000fe80003800200 */
[----:B------:R-:W-:Y:S05]  /*4fc0*/  @!P1 BRA `(.L_x_83) ;  /* 0x0000000000509947 */ /* 0x000fea0003800000 */
        /* <DEDUP_REMOVED lines=20> */
.L_x_83:
[----:B------:R-:W-:Y:S05]  /*5110*/  BSYNC.RECONVERGENT B0 ;  /* 0x0000000000007941 */ /* 0x000fea0003800200 */
.L_x_82:
[----:B------:R-:W0:Y:S01]  /*5120*/  LDC R33, c[0x0][0x360] ;  /* 0x0000d800ff217b82 */ /* 0x000e220000000800 */
[----:B------:R-:W-:Y:S01]  /*5130*/  BSSY.RECONVERGENT B0, `(.L_x_84) ;  /* 0x0000022000007945 */ /* 0x000fe20003800200 */
[----:B------:R-:W-:-:S06]  /*5140*/  MOV R46, UR65 ;  /* 0x00000041002e7c02 */ /* 0x000fcc0008000f00 */
[----:B------:R-:W3:Y:S01]  /*5150*/  LDC R37, c[0x0][0x360] ;  /* 0x0000d800ff257b82 */ /* 0x000ee20000000800 */
[----:B0-----:R-:W-:-:S04]  /*5160*/  IMAD R32, R33, UR66, R42 ;  /* 0x0000004221207c24 */ /* 0x001fc8000f8e022a */
[----:B------:R-:W-:Y:S02]  /*5170*/  VIADD R33, R32, 0x1 ;  /* 0x0000000120217836 */ /* 0x000fe40000000000 */
[----:B---3--:R-:W-:-:S03]  /*5180*/  IMAD R42, R37, UR66, R42 ;  /* 0x00000042252a7c24 */ /* 0x008fc6000f8e022a */
[----:B------:R-:W-:Y:S02]  /*5190*/  ISETP.GE.U32.AND P1, PT, R33, UR10, PT ;  /* 0x0000000a21007c0c */ /* 0x000fe4000bf26070 */
[----:B------:R-:W-:Y:S02]  /*51a0*/  IADD3 R33, PT, PT, R42, 0x2, RZ ;  /* 0x000000022a217810 */ /* 0x000fe40007ffe0ff */
[----:B------:R-:W-:Y:S01]  /*51b0*/  ISETP.GT.AND P1, PT, R32, -0x2, !P1 ;  /* 0xfffffffe2000780c */ /* 0x000fe20004f24270 */
[----:B------:R-:W-:Y:S01]  /*51c0*/  IMAD.U32 R32, RZ, RZ, UR5 ;  /* 0x00000005ff207e24 */ /* 0x000fe2000f8e00ff */
[----:B------:R-:W-:-:S04]  /*51d0*/  ISETP.GE.U32.AND P0, PT, R33, UR10, PT ;  /* 0x0000000a21007c0c */ /* 0x000fc8000bf06070 */
[----:B------:R-:W-:Y:S02]  /*51e0*/  ISETP.GE.U32.OR P6, PT, R32, UR11, !P1 ;  /* 0x0000000b20007c0c */ /* 0x000fe4000cfc6470 */
[----:B------:R-:W-:Y:S01]  /*51f0*/  ISETP.GT.AND P0, PT, R42, -0x3, !P0 ;  /* 0xfffffffd2a00780c */ /* 0x000fe20004704270 */
[----:B------:R-:W-:-:S12]  /*5200*/  @!P2 BRA `(.L_x_85) ;  /* 0x000000000050a947 */ /* 0x000fd80003800000 */
        /* <DEDUP_REMOVED lines=20> */
.L_x_85:
[----:B------:R-:W-:Y:S05]  /*5350*/  BSYNC.RECONVERGENT B0 ;  /* 0x0000000000007941 */ /* 0x000fea0003800200 */
.L_x_84:
[----:B------:R-:W-:Y:S01]  /*5360*/  MOV R32, UR5 ;  /* 0x0000000500207c02 */ /* 0x000fe20008000f00 */
[----:B------:R-:W-:Y:S01]  /*5370*/  IMAD.U32 R33, RZ, RZ, UR65 ;  /* 0x00000041ff217e24 */ /* 0x000fe2000f8e00ff */
[----:B------:R-:W-:Y:S01]  /*5380*/  BSSY.RECONVERGENT B0, `(.L_x_86) ;  /* 0x0000019000007945 */ /* 0x000fe20003800200 */
[----:B------:R-:W-:Y:S02]  /*5390*/  ISETP.GE.U32.OR P1, PT, R46, UR11, !P1 ;  /* 0x0000000b2e007c0c */ /* 0x000fe4000cf26470 */
[----:B------:R-:W-:Y:S02]  /*53a0*/  ISETP.GE.U32.OR P2, PT, R32, UR11, !P0 ;  /* 0x0000000b20007c0c */ /* 0x000fe4000c746470 */
[----:B------:R-:W-:Y:S01]  /*53b0*/  ISETP.GE.U32.OR P0, PT, R33, UR11, !P0 ;  /* 0x0000000b21007c0c */ /* 0x000fe2000c706470 */
[----:B------:R-:W-:-:S12]  /*53c0*/  @P6 BRA `(.L_x_87) ;  /* 0x0000000000506947 */ /* 0x000fd80003800000 */
[----:B------:R-:W-:-:S04]  /*53d0*/  IADD3 R42, P6, PT, R40, UR8, RZ ;  /* 0x00000008282a7c10 */ /* 0x000fc8000ffde0ff */
[----:B------:R-:W-:Y:S01]  /*53e0*/  IADD3.X R43, PT, PT, RZ, UR9, RZ, P6, !PT ;  /* 0x00000009ff2b7c10 */ /* 0x000fe2000b7fe4ff */
[----:B------:R-:W-:-:S04]  /*53f0*/  VIADD R36, R40, 0xffffffff ;  /* 0xffffffff28247836 */ /* 0x000fc80000000000 */
[----:B------:R-:W3:Y:S01]  /*5400*/  LDG.E.U8 R42, desc[UR6][R42.64] ;  /* 0x000000062a2a7981 */ /* 0x000ee2000c1e1100 */
[----:B------:R-:W-:Y:S02]  /*5410*/  IADD3 R36, P6, PT, R36, UR8, RZ ;  /* 0x0000000824247c10 */ /* 0x000fe4000ffde0ff */
[----:B------:R-:W-:-:S03]  /*5420*/  IADD3 R32, PT, PT, R40, -0x2, RZ ;  /* 0xfffffffe28207810 */ /* 0x000fc60007ffe0ff */
[----:B------:R-:W-:Y:S01]  /*5430*/  IMAD.X R37, RZ, RZ, UR9, P6 ;  /* 0x00000009ff257e24 */ /* 0x000fe2000b0e06ff */
[----:B------:R-:W-:-:S04]  /*5440*/  IADD3 R32, P6, PT, R32, UR8, RZ ;  /* 0x0000000820207c10 */ /* 0x000fc8000ffde0ff */
[----:B------:R-:W-:Y:S01]  /*5450*/  IADD3.X R33, PT, PT, RZ, UR9, RZ, P6, !PT ;  /* 0x00000009ff217c10 */ /* 0x000fe2000b7fe4ff */
[----:B------:R-:W5:Y:S04]  /*5460*/  LDG.E.U8 R36, desc[UR6][R36.64] ;  /* 0x0000000624247981 */ /* 0x000f68000c1e1100 */
[----:B------:R-:W2:Y:S01]  /*5470*/  LDG.E.U8 R32, desc[UR6][R32.64] ;  /* 0x0000000620207981 */ /* 0x000ea2000c1e1100 */
[----:B---3--:R-:W-:-:S04]  /*5480*/  IMAD R46, R42, UR57, RZ ;  /* 0x000000392a2e7c24 */ /* 0x008fc8000f8e02ff */
[----:B------:R-:W0:Y:S01]  /*5490*/  I2F.F64 R44, R46 ;  /* 0x0000002e002c7312 */ /* 0x000e220000201c00 */
[----:B--2---:R-:W-:Y:S01]  /*54a0*/  IMAD R42, R32, UR57, RZ ;  /* 0x00000039202a7c24 */ /* 0x004fe2000f8e02ff */
[----:B0-----:R-:W-:Y:S01]  /*54b0*/  DADD R34, R34, R44 ;  /* 0x0000000022227229 */ /* 0x001fe2000000002c */
[----:B-----5:R-:W-:-:S05]  /*54c0*/  IMAD R44, R36, UR57, RZ ;  /* 0x00000039242c7c24 */ /* 0x020fca000f8e02ff */
[----:B------:R-:W0:Y:S08]  /*54d0*/  I2F.F64 R42, R42 ;  /* 0x0000002a002a7312 */ /* 0x000e300000201c00 */
[----:B------:R-:W1:Y:S01]  /*54e0*/  I2F.F64 R44, R44 ;  /* 0x0000002c002c7312 */ /* 0x000e620000201c00 */
[----:B0-----:R-:W-:Y:S02]  /*54f0*/  DADD R28, R28, R42 ;  /* 0x000000001c1c7229 */ /* 0x001fe4000000002a */
[----:B-1----:R-:W-:-:S11]  /*5500*/  DADD R30, R30, R44 ;  /* 0x000000001e1e7229 */ /* 0x002fd6000000002c */
.L_x_87:
[----:B------:R-:W-:Y:S05]  /*5510*/  BSYNC.RECONVERGENT B0 ;  /* 0x0000000000007941 */ /* 0x000fea0003800200 */
.L_x_86:
[----:B------:R-:W-:Y:S04]  /*5520*/  BSSY.RECONVERGENT B0, `(.L_x_88) ;  /* 0x0000016000007945 */ /* 0x000fe80003800200 */
[----:B------:R-:W-:Y:S05]  /*5530*/  @P1 BRA `(.L_x_89) ;  /* 0x0000000000501947 */ /* 0x000fea0003800000 */
[----:B------:R-:W-:-:S05]  /*5540*/  IADD3 R42, P1, PT, R10, UR8, RZ ;  /* 0x000000080a2a7c10 */ /* 0x000fca000ff3e0ff */
[----:B------:R-:W-:Y:S01]  /*5550*/  IMAD.X R43, RZ, RZ, UR9, P1 ;  /* 0x00000009ff2b7e24 */ /* 0x000fe200088e06ff */
[----:B------:R-:W-:-:S04]  /*5560*/  IADD3 R36, PT, PT, R10, -0x1, RZ ;  /* 0xffffffff0a247810 */ /* 0x000fc80007ffe0ff */
[----:B------:R-:W3:Y:S01]  /*5570*/  LDG.E.U8 R42, desc[UR6][R42.64] ;  /* 0x000000062a2a7981 */ /* 0x000ee2000c1e1100 */
[----:B------:R-:W-:Y:S01]  /*5580*/  IADD3 R36, P1, PT, R36, UR8, RZ ;  /* 0x0000000824247c10 */ /* 0x000fe2000ff3e0ff */
[----:B------:R-:W-:-:S03]  /*5590*/  VIADD R32, R10, 0xfffffffe ;  /* 0xfffffffe0a207836 */ /* 0x000fc60000000000 */
[----:B------:R-:W-:Y:S02]  /*55a0*/  IADD3.X R37, PT, PT, RZ, UR9, RZ, P1, !PT ;  /* 0x00000009ff257c10 */ /* 0x000fe40008ffe4ff */
[----:B------:R-:W-:-:S03]  /*55b0*/  IADD3 R32, P1, PT, R32, UR8, RZ ;  /* 0x0000000820207c10 */ /* 0x000fc6000ff3e0ff */
[----:B------:R-:W5:Y:S02]  /*55c0*/  LDG.E.U8 R36, desc[UR6][R36.64] ;  /* 0x0000000624247981 */ /* 0x000f64000c1e1100 */
[----:B------:R-:W-:-:S05]  /*55d0*/  IMAD.X R33, RZ, RZ, UR9, P1 ;  /* 0x00000009ff217e24 */ /* 0x000fca00088e06ff */
        /* <DEDUP_REMOVED lines=10> */
.L_x_89:
[----:B------:R-:W-:Y:S05]  /*5680*/  BSYNC.RECONVERGENT B0 ;  /* 0x0000000000007941 */ /* 0x000fea0003800200 */
.L_x_88:
[----:B------:R-:W-:Y:S04]  /*5690*/  BSSY.RECONVERGENT B0, `(.L_x_90) ;  /* 0x0000016000007945 */ /* 0x000fe80003800200 */
[----:B------:R-:W-:Y:S05]  /*56a0*/  @!P3 BRA `(.L_x_91) ;  /* 0x000000000050b947 */ /* 0x000fea0003800000 */
        /* <DEDUP_REMOVED lines=20> */
.L_x_91:
[----:B------:R-:W-:Y:S05]  /*57f0*/  BSYNC.RECONVERGENT B0 ;  /* 0x0000000000007941 */ /* 0x000fea0003800200 */
.L_x_90:
[----:B------:R-:W-:Y:S04]  /*5800*/  BSSY.RECONVERGENT B0, `(.L_x_92) ;  /* 0x0000016000007945 */ /* 0x000fe80003800200 */
[----:B------:R-:W-:Y:S05]  /*5810*/  @!P4 BRA `(.L_x_93) ;  /* 0x000000000050c947 */ /* 0x000fea0003800000 */
        /* <DEDUP_REMOVED lines=20> */
.L_x_93:
[----:B------:R-:W-:Y:S05]  /*5960*/  BSYNC.RECONVERGENT B0 ;  /* 0x0000000000007941 */ /* 0x000fea0003800200 */
.L_x_92:
        /* <DEDUP_REMOVED lines=22> */
.L_x_95:
[----:B------:R-:W-:Y:S05]  /*5ad0*/  BSYNC.RECONVERGENT B0 ;  /* 0x0000000000007941 */ /* 0x000fea0003800200 */
.L_x_94:
        /* <DEDUP_REMOVED lines=22> */
.L_x_97:
[----:B------:R-:W-:Y:S05]  /*5c40*/  BSYNC.RECONVERGENT B0 ;  /* 0x0000000000007941 */ /* 0x000fea0003800200 */
.L_x_96:
[----:B------:R-:W-:Y:S04]  /*5c50*/  BSSY.RECONVERGENT B0, `(.L_x_98) ;  /* 0x0000016000007945 */ /* 0x000fe80003800200 */
[----:B------:R-:W-:Y:S05]  /*5c60*/  @P0 BRA `(.L_x_99) ;  /* 0x0000000000500947 */ /* 0x000fea0003800000 */
        /* <DEDUP_REMOVED lines=20> */
.L_x_99:
[----:B------:R-:W-:Y:S05]  /*5db0*/  BSYNC.RECONVERGENT B0 ;  /* 0x0000000000007941 */ /* 0x000fea0003800200 */
.L_x_98:
[----:B------:R-:W-:Y:S01]  /*5dc0*/  DMUL R32, R34, R34 ;  /* 0x0000002222207228 */ /* 0x000fe20000000000 */
[----:B------:R-:W-:Y:S07]  /*5dd0*/  BSSY.RECONVERGENT B0, `(.L_x_100) ;  /* 0x0000022000007945 */ /* 0x000fee0003800200 */
[----:B------:R-:W-:Y:S01]  /*5de0*/  DFMA R32, R22, R22, R32 ;  /* 0x000000161620722b */ /* 0x000fe20000000020 */
[----:B------:R-:W-:Y:S01]  /*5df0*/  MOV R22, 0x0 ;  /* 0x0000000000167802 */ /* 0x000fe20000000f00 */
[----:B------:R-:W-:-:S04]  /*5e00*/  IMAD.MOV.U32 R23, RZ, RZ, 0x3fd80000 ;  /* 0x3fd80000ff177424 */ /* 0x000fc800078e00ff */
[----:B------:R-:W0:Y:S04]  /*5e10*/  MUFU.RSQ64H R35, R33 ;  /* 0x0000002100237308 */ /* 0x000e280000001c00 */
[----:B------:R-:W-:-:S05]  /*5e20*/  VIADD R34, R33, 0xfcb00000 ;  /* 0xfcb0000021227836 */ /* 0x000fca0000000000 */
[----:B------:R-:W-:Y:S01]  /*5e30*/  ISETP.GE.U32.AND P0, PT, R34, 0x7ca00000, PT ;  /* 0x7ca000002200780c */ /* 0x000fe20003f06070 */
[----:B0-----:R-:W-:-:S08]  /*5e40*/  DMUL R36, R34, R34 ;  /* 0x0000002222247228 */ /* 0x001fd00000000000 */
[----:B------:R-:W-:-:S08]  /*5e50*/  DFMA R36, R32, -R36, 1 ;  /* 0x3ff000002024742b */ /* 0x000fd00000000824 */
[----:B------:R-:W-:Y:S02]  /*5e60*/  DFMA R22, R36, R22, 0.5 ;  /* 0x3fe000002416742b */ /* 0x000fe40000000016 */
[----:B------:R-:W-:-:S08]  /*5e70*/  DMUL R36, R34, R36 ;  /* 0x0000002422247228 */ /* 0x000fd00000000000 */
[----:B------:R-:W-:Y:S02]  /*5e80*/  DFMA R22, R22, R36, R34 ;  /* 0x000000241616722b */ /* 0x000fe40000000022 */
[----:B-1----:R-:W-:Y:S02]  /*5e90*/  DMUL R36, R30, R30 ;  /* 0x0000001e1e247228 */ /* 0x002fe40000000000 */
[----:B--2---:R-:W-:-:S04]  /*5ea0*/  DMUL R30, R28, R28 ;  /* 0x0000001c1c1e7228 */ /* 0x004fc80000000000 */
[----:B------:R-:W-:Y:S02]  /*5eb0*/  DMUL R28, R32, R22 ;  /* 0x00000016201c7228 */ /* 0x000fe40000000000 */
[----:B------:R-:W-:Y:S02]  /*5ec0*/  DFMA R24, R24, R24, R36 ;  /* 0x000000181818722b */ /* 0x000fe40000000024 */
[----:B----4-:R-:W-:Y:S01]  /*5ed0*/  DFMA R30, R26, R26, R30 ;  /* 0x0000001a1a1e722b */ /* 0x010fe2000000001e */
[----:B------:R-:W-:Y:S01]  /*5ee0*/  IADD3 R37, PT, PT, R23, -0x100000, RZ ;  /* 0xfff0000017257810 */ /* 0x000fe20007ffe0ff */
[----:B------:R-:W-:Y:S02]  /*5ef0*/  IMAD.MOV.U32 R36, RZ, RZ, R22 ;  /* 0x000000ffff247224 */ /* 0x000fe400078e0016 */
[----:B------:R-:W-:-:S08]  /*5f00*/  DFMA R26, R28, -R28, R32 ;  /* 0x8000001c1c1a722b */ /* 0x000fd00000000020 */
[----:B------:R-:W-:Y:S01]  /*5f10*/  DFMA R42, R26, R36, R28 ;  /* 0x000000241a2a722b */ /* 0x000fe2000000001c */
[----:B------:R-:W-:Y:S10]  /*5f20*/  @!P0 BRA `(.L_x_101) ;  /* 0x0000000000308947 */ /* 0x000ff40003800000 */
[----:B------:R-:W-:Y:S01]  /*5f30*/  MOV R44, R22 ;  /* 0x00000016002c7202 */ /* 0x000fe20000000f00 */
[----:B------:R-:W-:Y:S01]  /*5f40*/  IMAD.MOV.U32 R36, RZ, RZ, R32 ;  /* 0x000000ffff247224 */ /* 0x000fe200078e0020 */
[----:B------:R-:W-:Y:S01]  /*5f50*/  MOV R22, R28 ;  /* 0x0000001c00167202 */ /* 0x000fe20000000f00 */
[----:B------:R-:W-:Y:S01]  /*5f60*/  IMAD.MOV.U32 R47, RZ, RZ, R27 ;  /* 0x000000ffff2f7224 */ /* 0x000fe200078e001b */
[----:B------:R-:W-:Y:S01]  /*5f70*/  MOV R46, R26 ;  /* 0x0000001a002e7202 */ /* 0x000fe20000000f00 */
[----:B------:R-:W-:Y:S01]  /*5f80*/  IMAD.MOV.U32 R23, RZ, RZ, R29 ;  /* 0x000000ffff177224 */ /* 0x000fe200078e001d */
[----:B------:R-:W-:Y:S01]  /*5f90*/  MOV R32, R34 ;  /* 0x0000002200207202 */ /* 0x000fe20000000f00 */
[----:B------:R-:W-:Y:S01]  /*5fa0*/  IMAD.MOV.U32 R45, RZ, RZ, R37 ;  /* 0x000000ffff2d7224 */ /* 0x000fe200078e0025 */
[----:B------:R-:W-:-:S07]  /*5fb0*/  MOV R28, 0x5fd0 ;  /* 0x00005fd0001c7802 */ /* 0x000fce0000000f00 */
[----:B------:R-:W-:Y:S05]  /*5fc0*/  CALL.REL.NOINC `($__internal_0_$__cuda_sm20_dsqrt_rn_f64_mediumpath_v1) ;  /* 0x0000000400bc7944 */ /* 0x000fea0003c00000 */
[----:B------:R-:W-:Y:S01]  /*5fd0*/  MOV R42, R32 ;  /* 0x00000020002a7202 */ /* 0x000fe20000000f00 */
[----:B------:R-:W-:-:S07]  /*5fe0*/  IMAD.MOV.U32 R43, RZ, RZ, R33 ;  /* 0x000000ffff2b7224 */ /* 0x000fce00078e0021 */
.L_x_101:
[----:B------:R-:W-:Y:S05]  /*5ff0*/  BSYNC.RECONVERGENT B0 ;  /* 0x0000000000007941 */ /* 0x000fea0003800200 */
.L_x_100:
[----:B------:R-:W0:Y:S01]  /*6000*/  MUFU.RSQ64H R33, R25 ;  /* 0x0000001900217308 */ /* 0x000e220000001c00 */
[----:B------:R-:W-:Y:S01]  /*6010*/  IADD3 R32, PT, PT, R25, -0x3500000, RZ ;  /* 0xfcb0000019207810 */ /* 0x000fe20007ffe0ff */
[----:B------:R-:W-:Y:S01]  /*6020*/  IMAD.MOV.U32 R22, RZ, RZ, 0x0 ;  /* 0x00000000ff167424 */ /* 0x000fe200078e00ff */
[----:B------:R-:W-:Y:S01]  /*6030*/  MOV R23, 0x3fd80000 ;  /* 0x3fd8000000177802 */ /* 0x000fe20000000f00 */
[----:B------:R-:W-:Y:S01]  /*6040*/  BSSY.RECONVERGENT B0, `(.L_x_102) ;  /* 0x0000019000007945 */ /* 0x000fe20003800200 */
[----:B------:R-:W-:Y:S01]  /*6050*/  ISETP.GE.U32.AND P0, PT, R32, 0x7ca00000, PT ;  /* 0x7ca000002000780c */ /* 0x000fe20003f06070 */
[----:B------:R-:W-:Y:S02]  /*6060*/  DMUL R42, R42, 0.125 ;  /* 0x3fc000002a2a7828 */ /* 0x000fe40000000000 */
[----:B0-----:R-:W-:-:S08]  /*6070*/  DMUL R26, R32, R32 ;  /* 0x00000020201a7228 */ /* 0x001fd00000000000 */
[----:B------:R-:W-:-:S08]  /*6080*/  DFMA R26, R24, -R26, 1 ;  /* 0x3ff00000181a742b */ /* 0x000fd0000000081a */
[----:B------:R-:W-:Y:S02]  /*6090*/  DFMA R22, R26, R22, 0.5 ;  /* 0x3fe000001a16742b */ /* 0x000fe40000000016 */
[----:B------:R-:W-:-:S08]  /*60a0*/  DMUL R44, R32, R26 ;  /* 0x0000001a202c7228 */ /* 0x000fd00000000000 */
[----:B------:R-:W-:-:S08]  /*60b0*/  DFMA R44, R22, R44, R32 ;  /* 0x0000002c162c722b */ /* 0x000fd00000000020 */
[----:B------:R-:W-:Y:S02]  /*60c0*/  DMUL R26, R24, R44 ;  /* 0x0000002c181a7228 */ /* 0x000fe40000000000 */
[----:B------:R-:W-:Y:S01]  /*60d0*/  VIADD R29, R45, 0xfff00000 ;  /* 0xfff000002d1d7836 */ /* 0x000fe20000000000 */
[----:B------:R-:W-:-:S05]  /*60e0*/  MOV R28, R44 ;  /* 0x0000002c001c7202 */ /* 0x000fca0000000f00 */
[----:B------:R-:W-:-:S08]  /*60f0*/  DFMA R22, R26, -R26, R24 ;  /* 0x8000001a1a16722b */ /* 0x000fd00000000018 */
[----:B------:R-:W-:Y:S01]  /*6100*/  DFMA R34, R22, R28, R26 ;  /* 0x0000001c1622722b */ /* 0x000fe2000000001a */
[----:B------:R-:W-:Y:S10]  /*6110*/  @!P0 BRA `(.L_x_103) ;  /* 0x00000000002c8947 */ /* 0x000ff40003800000 */
        /* <DEDUP_REMOVED lines=11> */
.L_x_103:
[----:B------:R-:W-:Y:S05]  /*61d0*/  BSYNC.RECONVERGENT B0 ;  /* 0x0000000000007941 */ /* 0x000fea0003800200 */
.L_x_102:
[----:B------:R-:W0:Y:S01]  /*61e0*/  MUFU.RSQ64H R29, R31 ;  /* 0x0000001f001d7308 */ /* 0x000e220000001c00 */
[----:B------:R-:W-:Y:S01]  /*61f0*/  IADD3 R28, PT, PT, R31, -0x3500000, RZ ;  /* 0xfcb000001f1c7810 */ /* 0x000fe20007ffe0ff */
[----:B------:R-:W-:Y:S01]  /*6200*/  IMAD.MOV.U32 R22, RZ, RZ, 0x0 ;  /* 0x00000000ff167424 */ /* 0x000fe200078e00ff */
[----:B------:R-:W-:Y:S01]  /*6210*/  MOV R23, 0x3fd80000 ;  /* 0x3fd8000000177802 */ /* 0x000fe20000000f00 */
[----:B------:R-:W-:Y:S01]  /*6220*/  BSSY.RECONVERGENT B0, `(.L_x_104) ;  /* 0x0000014000007945 */ /* 0x000fe20003800200 */
[----:B------:R-:W-:Y:S02]  /*6230*/  ISETP.GE.U32.AND P0, PT, R28, 0x7ca00000, PT ;  /* 0x7ca000001c00780c */ /* 0x000fe40003f06070 */
[----:B0-----:R-:W-:-:S08]  /*6240*/  DMUL R24, R28, R28 ;  /* 0x0000001c1c187228 */ /* 0x001fd00000000000 */
[----:B------:R-:W-:-:S08]  /*6250*/  DFMA R24, R30, -R24, 1 ;  /* 0x3ff000001e18742b */ /* 0x000fd00000000818 */
[----:B------:R-:W-:Y:S02]  /*6260*/  DFMA R22, R24, R22, 0.5 ;  /* 0x3fe000001816742b */ /* 0x000fe40000000016 */
[----:B------:R-:W-:Y:S02]  /*6270*/  DMUL R44, R28, R24 ;  /* 0x000000181c2c7228 */ /* 0x000fe40000000000 */
[----:B------:R-:W-:-:S06]  /*6280*/  DMUL R24, R34, 0.125 ;  /* 0x3fc0000022187828 */ /* 0x000fcc0000000000 */
        /* <DEDUP_REMOVED lines=10> */
[----:B------:R-:W-:Y:S02]  /*6330*/  MOV R45, R27 ;  /* 0x0000001b002d7202 */ /* 0x000fe40000000f00 */
[----:B------:R-:W-:-:S07]  /*6340*/  MOV R28, 0x6360 ;  /* 0x00006360001c7802 */ /* 0x000fce0000000f00 */
[----:B------:R-:W-:Y:S05]  /*6350*/  CALL.REL.NOINC `($__internal_0_$__cuda_sm20_dsqrt_rn_f64_mediumpath_v1) ;  /* 0x0000000000d87944 */ /* 0x000fea0003c00000 */
.L_x_105:
[----:B------:R-:W-:Y:S05]  /*6360*/  BSYNC.RECONVERGENT B0 ;  /* 0x0000000000007941 */ /* 0x000fea0003800200 */
.L_x_104:
[----:B------:R-:W-:Y:S01]  /*6370*/  DSETP.GT.AND P0, PT, R42, 255, PT ;  /* 0x406fe0002a00742a */ /* 0x000fe20003f04000 */
[----:B------:R-:W-:Y:S01]  /*6380*/  UISETP.NE.AND UP0, UPT, UR5, UR68, UPT ;  /* 0x000000440500728c */ /* 0x000fe2000bf05270 */
[----:B------:R-:W-:Y:S01]  /*6390*/  DMUL R32, R32, 0.125 ;  /* 0x3fc0000020207828 */ /* 0x000fe20000000000 */
[----:B------:R-:W-:Y:S01]  /*63a0*/  IADD3 R4, PT, PT, R4, UR67, RZ ;  /* 0x0000004304047c10 */ /* 0x000fe2000fffe0ff */
[----:B------:R-:W-:Y:S01]  /*63b0*/  VIADD R7, R7, UR67 ;  /* 0x0000004307077c36 */ /* 0x000fe20008000000 */
[----:B------:R-:W-:Y:S01]  /*63c0*/  IADD3 R0, PT, PT, R0, UR67, RZ ;  /* 0x0000004300007c10 */ /* 0x000fe2000fffe0ff */
[----:B------:R-:W-:Y:S01]  /*63d0*/  VIADD R10, R10, UR67 ;  /* 0x000000430a0a7c36 */ /* 0x000fe20008000000 */
[----:B------:R-:W-:Y:S01]  /*63e0*/  FSEL R22, R42, RZ, !P0 ;  /* 0x000000ff2a167208 */ /* 0x000fe20004000000 */
[----:B------:R-:W-:Y:S01]  /*63f0*/  VIADD R21, R21, UR67 ;  /* 0x0000004315157c36 */ /* 0x000fe20008000000 */
[----:B------:R-:W-:Y:S01]  /*6400*/  FSEL R23, R43, 3.748046875, !P0 ;  /* 0x406fe0002b177808 */ /* 0x000fe20004000000 */
[----:B------:R-:W-:Y:S01]  /*6410*/  DSETP.GT.AND P0, PT, R24, 255, PT ;  /* 0x406fe0001800742a */ /* 0x000fe20003f04000 */
[----:B------:R-:W-:Y:S01]  /*6420*/  IADD3 R13, PT, PT, R13, UR67, RZ ;  /* 0x000000430d0d7c10 */ /* 0x000fe2000fffe0ff */
[----:B------:R-:W-:Y:S01]  /*6430*/  VIADD R16, R16, UR67 ;  /* 0x0000004310107c36 */ /* 0x000fe20008000000 */
[----:B------:R0:W1:Y:S01]  /*6440*/  F2I.U32.F64.TRUNC R35, R22 ;  /* 0x0000001600237311 */ /* 0x000062000030d000 */
[----:B------:R-:W-:Y:S01]  /*6450*/  IADD3 R39, PT, PT, R39, UR67, RZ ;  /* 0x0000004327277c10 */ /* 0x000fe2000fffe0ff */
[----:B------:R-:W-:Y:S01]  /*6460*/  VIADD R41, R41, UR67 ;  /* 0x0000004329297c36 */ /* 0x000fe20008000000 */
[----:B------:R-:W-:Y:S01]  /*6470*/  FSEL R30, R24, RZ, !P0 ;  /* 0x000000ff181e7208 */ /* 0x000fe20004000000 */
[----:B------:R-:W-:Y:S01]  /*6480*/  VIADD R24, R17, 0xffffffff ;  /* 0xffffffff11187836 */ /* 0x000fe20000000000 */
[----:B------:R-:W-:Y:S01]  /*6490*/  FSEL R31, R25, 3.748046875, !P0 ;  /* 0x406fe000191f7808 */ /* 0x000fe20004000000 */
[----:B------:R-:W-:Y:S01]  /*64a0*/  DSETP.GT.AND P0, PT, R32, 255, PT ;  /* 0x406fe0002000742a */ /* 0x000fe20003f04000 */
[----:B------:R-:W-:Y:S01]  /*64b0*/  IADD3 R25, PT, PT, R17, -0x2, RZ ;  /* 0xfffffffe11197810 */ /* 0x000fe20007ffe0ff */
[----:B------:R-:W-:Y:S01]  /*64c0*/  VIADD R8, R8, UR67 ;  /* 0x0000004308087c36 */ /* 0x000fe20008000000 */
[----:B------:R-:W-:Y:S01]  /*64d0*/  IADD3 R24, P1, PT, R24, UR12, RZ ;  /* 0x0000000c18187c10 */ /* 0x000fe2000ff3e0ff */
[----:B------:R-:W-:Y:S01]  /*64e0*/  VIADD R11, R11, UR67 ;  /* 0x000000430b0b7c36 */ /* 0x000fe20008000000 */
[----:B------:R-:W2:Y:S01]  /*64f0*/  F2I.U32.F64.TRUNC R31, R30 ;  /* 0x0000001e001f7311 */ /* 0x000ea2000030d000 */
[----:B------:R-:W-:Y:S01]  /*6500*/  FSEL R29, R33, 3.748046875, !P0 ;  /* 0x406fe000211d7808 */ /* 0x000fe20004000000 */
[----:B------:R-:W-:Y:S01]  /*6510*/  VIADD R19, R19, UR67 ;  /* 0x0000004313137c36 */ /* 0x000fe20008000000 */
[----:B------:R-:W-:Y:S01]  /*6520*/  FSEL R28, R32, RZ, !P0 ;  /* 0x000000ff201c7208 */ /* 0x000fe20004000000 */
[----:B------:R-:W-:Y:S01]  /*6530*/  VIADD R18, R18, UR67 ;  /* 0x0000004312127c36 */ /* 0x000fe20008000000 */
[----:B------:R-:W-:Y:S01]  /*6540*/  IADD3 R26, P0, PT, R17, UR12, RZ ;  /* 0x0000000c111a7c10 */ /* 0x000fe2000ff1e0ff */
[----:B------:R-:W-:Y:S01]  /*6550*/  VIADD R15, R15, UR67 ;  /* 0x000000430f0f7c36 */ /* 0x000fe20008000000 */
[----:B------:R-:W-:Y:S01]  /*6560*/  IADD3 R40, PT, PT, R40, UR67, RZ ;  /* 0x0000004328287c10 */ /* 0x000fe2000fffe0ff */
[----:B------:R-:W3:Y:S01]  /*6570*/  F2I.U32.F64.TRUNC R29, R28 ;  /* 0x0000001c001d7311 */ /* 0x000ee2000030d000 */
[----:B------:R-:W-:Y:S01]  /*6580*/  IADD3 R5, PT, PT, R5, UR67, RZ ;  /* 0x0000004305057c10 */ /* 0x000fe2000fffe0ff */
[----:B------:R-:W-:Y:S01]  /*6590*/  IMAD.X R27, RZ, RZ, UR13, P0 ;  /* 0x0000000dff1b7e24 */ /* 0x000fe200080e06ff */
[----:B0-----:R-:W-:Y:S01]  /*65a0*/  IADD3 R22, P0, PT, R25, UR12, RZ ;  /* 0x0000000c19167c10 */ /* 0x001fe2000ff1e0ff */
[----:B------:R-:W-:Y:S01]  /*65b0*/  VIADD R3, R3, UR67 ;  /* 0x0000004303037c36 */ /* 0x000fe20008000000 */
[----:B------:R-:W-:Y:S01]  /*65c0*/  IADD3.X R25, PT, PT, RZ, UR13, RZ, P1, !PT ;  /* 0x0000000dff197c10 */ /* 0x000fe20008ffe4ff */
[----:B------:R-:W-:Y:S01]  /*65d0*/  VIADD R6, R6, UR67 ;  /* 0x0000004306067c36 */ /* 0x000fe20008000000 */
[----:B-1----:R1:W-:Y:S01]  /*65e0*/  STG.E.U8 desc[UR6][R26.64], R35 ;  /* 0x000000231a007986 */ /* 0x0023e2000c101106 */
[----:B------:R-:W-:Y:S01]  /*65f0*/  IMAD.X R23, RZ, RZ, UR13, P0 ;  /* 0x0000000dff177e24 */ /* 0x000fe200080e06ff */
[----:B------:R-:W-:Y:S01]  /*6600*/  IADD3 R2, PT, PT, R2, UR67, RZ ;  /* 0x0000004302027c10 */ /* 0x000fe2000fffe0ff */
[----:B------:R-:W-:Y:S01]  /*6610*/  UMOV UR4, UR5 ;  /* 0x0000000500047c82 */ /* 0x000fe20008000000 */
[----:B--2---:R1:W-:Y:S01]  /*6620*/  STG.E.U8 desc[UR6][R24.64], R31 ;  /* 0x0000001f18007986 */ /* 0x0043e2000c101106 */
[----:B------:R-:W-:-:S02]  /*6630*/  IADD3 R14, PT, PT, R14, UR67, RZ ;  /* 0x000000430e0e7c10 */ /* 0x000fc4000fffe0ff */
[----:B------:R-:W-:Y:S01]  /*6640*/  IADD3 R38, PT, PT, R38, UR67, RZ ;  /* 0x0000004326267c10 */ /* 0x000fe2000fffe0ff */
[----:B---3--:R1:W-:Y:S01]  /*6650*/  STG.E.U8 desc[UR6][R22.64], R29 ;  /* 0x0000001d16007986 */ /* 0x0083e2000c101106 */
[----:B------:R-:W-:Y:S02]  /*6660*/  IADD3 R20, PT, PT, R20, UR67, RZ ;  /* 0x0000004314147c10 */ /* 0x000fe4000fffe0ff */
[----:B------:R-:W-:Y:S02]  /*6670*/  IADD3 R12, PT, PT, R12, UR67, RZ ;  /* 0x000000430c0c7c10 */ /* 0x000fe4000fffe0ff */
[----:B------:R-:W-:Y:S02]  /*6680*/  IADD3 R9, PT, PT, R9, UR67, RZ ;  /* 0x0000004309097c10 */ /* 0x000fe4000fffe0ff */
[----:B------:R-:W-:Y:S01]  /*6690*/  IADD3 R17, PT, PT, R17, UR67, RZ ;  /* 0x0000004311117c10 */ /* 0x000fe2000fffe0ff */
[----:B------:R-:W-:Y:S06]  /*66a0*/  BRA.U UP0, `(.L_x_106) ;  /* 0xffffffa100387547 */ /* 0x000fec000b83ffff */
[----:B------:R-:W-:Y:S05]  /*66b0*/  EXIT ;  /* 0x000000000000794d */ /* 0x000fea0003800000 */
        .weak           $__internal_0_$__cuda_sm20_dsqrt_rn_f64_mediumpath_v1
        .type           $__internal_0_$__cuda_sm20_dsqrt_rn_f64_mediumpath_v1,@function
        .size           $__internal_0_$__cuda_sm20_dsqrt_rn_f64_mediumpath_v1,(.L_x_112 - $__internal_0_$__cuda_sm20_dsqrt_rn_f64_mediumpath_v1)
$__internal_0_$__cuda_sm20_dsqrt_rn_f64_mediumpath_v1:
[----:B------:R-:W-:Y:S01]  /*66c0*/  ISETP.GE.U32.AND P0, PT, R32, -0x3400000, PT ;  /* 0xfcc000002000780c */ /* 0x000fe20003f06070 */
[----:B------:R-:W-:Y:S01]  /*66d0*/  BSSY.RECONVERGENT B1, `(.L_x_107) ;  /* 0x0000024000017945 */ /* 0x000fe20003800200 */
[----:B------:R-:W-:-:S11]  /*66e0*/  IMAD.MOV.U32 R32, RZ, RZ, R36 ;  /* 0x000000ffff207224 */ /* 0x000fd600078e0024 */
[----:B------:R-:W-:Y:S05]  /*66f0*/  @!P0 BRA `(.L_x_108) ;  /* 0x0000000000208947 */ /* 0x000fea0003800000 */
[----:B------:R-:W-:-:S10]  /*6700*/  DFMA.RM R44, R46, R44, R22 ;  /* 0x0000002c2e2c722b */ /* 0x000fd40000004016 */
[----:B------:R-:W-:-:S04]  /*6710*/  IADD3 R22, P0, PT, R44, 0x1, RZ ;  /* 0x000000012c167810 */ /* 0x000fc80007f1e0ff */
[----:B------:R-:W-:-:S06]  /*6720*/  IADD3.X R23, PT, PT, RZ, R45, RZ, P0, !PT ;  /* 0x0000002dff177210 */ /* 0x000fcc00007fe4ff */
[----:B------:R-:W-:-:S08]  /*6730*/  DFMA.RP R32, -R44, R22, R32 ;  /* 0x000000162c20722b */ /* 0x000fd00000008120 */
[----:B------:R-:W-:-:S06]  /*6740*/  DSETP.GT.AND P0, PT, R32, RZ, PT ;  /* 0x000000ff2000722a */ /* 0x000fcc0003f04000 */
[----:B------:R-:W-:Y:S02]  /*6750*/  FSEL R22, R22, R44, P0 ;  /* 0x0000002c16167208 */ /* 0x000fe40000000000 */
[----:B------:R-:W-:Y:S01]  /*6760*/  FSEL R23, R23, R45, P0 ;  /* 0x0000002d17177208 */ /* 0x000fe20000000000 */
[----:B------:R-:W-:Y:S06]  /*6770*/  BRA `(.L_x_109) ;  /* 0x0000000000647947 */ /* 0x000fec0003800000 */
.L_x_108:
[----:B------:R-:W-:-:S14]  /*6780*/  DSETP.NE.AND P0, PT, R32, RZ, PT ;  /* 0x000000ff2000722a */ /* 0x000fdc0003f05000 */
[----:B------:R-:W-:Y:S05]  /*6790*/  @!P0 BRA `(.L_x_110) ;  /* 0x0000000000588947 */ /* 0x000fea0003800000 */
[----:B------:R-:W-:-:S13]  /*67a0*/  ISETP.GE.AND P0, PT, R33, RZ, PT ;  /* 0x000000ff2100720c */ /* 0x000fda0003f06270 */
[----:B------:R-:W-:Y:S01]  /*67b0*/  @!P0 IMAD.MOV.U32 R22, RZ, RZ, 0x0 ;  /* 0x00000000ff168424 */ /* 0x000fe200078e00ff */
[----:B------:R-:W-:Y:S01]  /*67c0*/  @!P0 MOV R23, 0xfff80000 ;  /* 0xfff8000000178802 */ /* 0x000fe20000000f00 */
[----:B------:R-:W-:Y:S06]  /*67d0*/  @!P0 BRA `(.L_x_109) ;  /* 0x00000000004c8947 */ /* 0x000fec0003800000 */
[----:B------:R-:W-:-:S13]  /*67e0*/  ISETP.GT.AND P0, PT, R33, 0x7fefffff, PT ;  /* 0x7fefffff2100780c */ /* 0x000fda0003f04270 */
[----:B------:R-:W-:Y:S05]  /*67f0*/  @P0 BRA `(.L_x_110) ;  /* 0x0000000000400947 */ /* 0x000fea0003800000 */
[----:B------:R-:W-:Y:S01]  /*6800*/  DMUL R34, R32, 8.11296384146066816958e+31 ;  /* 0x4690000020227828 */ /* 0x000fe20000000000 */
[----:B------:R-:W-:Y:S01]  /*6810*/  MOV R22, 0x0 ;  /* 0x0000000000167802 */ /* 0x000fe20000000f00 */
[----:B------:R-:W-:Y:S02]  /*6820*/  IMAD.MOV.U32 R32, RZ, RZ, RZ ;  /* 0x000000ffff207224 */ /* 0x000fe400078e00ff */
[----:B------:R-:W-:Y:S02]  /*6830*/  IMAD.MOV.U32 R23, RZ, RZ, 0x3fd80000 ;  /* 0x3fd80000ff177424 */ /* 0x000fe400078e00ff */
[----:B------:R-:W0:Y:S02]  /*6840*/  MUFU.RSQ64H R33, R35 ;  /* 0x0000002300217308 */ /* 0x000e240000001c00 */
[----:B0-----:R-:W-:-:S08]  /*6850*/  DMUL R26, R32, R32 ;  /* 0x00000020201a7228 */ /* 0x001fd00000000000 */
[----:B------:R-:W-:-:S08]  /*6860*/  DFMA R26, R34, -R26, 1 ;  /* 0x3ff00000221a742b */ /* 0x000fd0000000081a */
[----:B------:R-:W-:Y:S02]  /*6870*/  DFMA R22, R26, R22, 0.5 ;  /* 0x3fe000001a16742b */ /* 0x000fe40000000016 */
[----:B------:R-:W-:-:S08]  /*6880*/  DMUL R26, R32, R26 ;  /* 0x0000001a201a7228 */ /* 0x000fd00000000000 */
[----:B------:R-:W-:-:S08]  /*6890*/  DFMA R26, R22, R26, R32 ;  /* 0x0000001a161a722b */ /* 0x000fd00000000020 */
[----:B------:R-:W-:Y:S02]  /*68a0*/  DMUL R22, R34, R26 ;  /* 0x0000001a22167228 */ /* 0x000fe40000000000 */
[----:B------:R-:W-:-:S06]  /*68b0*/  IADD3 R27, PT, PT, R27, -0x100000, RZ ;  /* 0xfff000001b1b7810 */ /* 0x000fcc0007ffe0ff */
[----:B------:R-:W-:-:S08]  /*68c0*/  DFMA R32, R22, -R22, R34 ;  /* 0x800000161620722b */ /* 0x000fd00000000022 */
[----:B------:R-:W-:-:S10]  /*68d0*/  DFMA R22, R26, R32, R22 ;  /* 0x000000201a16722b */ /* 0x000fd40000000016 */
[----:B------:R-:W-:Y:S01]  /*68e0*/  VIADD R23, R23, 0xfcb00000 ;  /* 0xfcb0000017177836 */ /* 0x000fe20000000000 */
[----:B------:R-:W-:Y:S06]  /*68f0*/  BRA `(.L_x_109) ;  /* 0x0000000000047947 */ /* 0x000fec0003800000 */
.L_x_110:
[----:B------:R-:W-:-:S11]  /*6900*/  DADD R22, R32, R32 ;  /* 0x0000000020167229 */ /* 0x000fd60000000020 */
.L_x_109:
[----:B------:R-:W-:Y:S05]  /*6910*/  BSYNC.RECONVERGENT B1 ;  /* 0x0000000000017941 */ /* 0x000fea0003800200 */
.L_x_107:
[----:B------:R-:W-:Y:S01]  /*6920*/  HFMA2 R29, -RZ, RZ, 0, 0 ;  /* 0x00000000ff1d7431 */ /* 0x000fe200000001ff */
[----:B------:R-:W-:Y:S01]  /*6930*/  MOV R32, R22 ;  /* 0x0000001600207202 */ /* 0x000fe20000000f00 */
[----:B------:R-:W-:Y:S02]  /*6940*/  IMAD.MOV.U32 R33, RZ, RZ, R23 ;  /* 0x000000ffff217224 */ /* 0x000fe400078e0017 */
[----:B------:R-:W-:Y:S05]  /*6950*/  RET.REL.NODEC R28 `(_Z5sobelPhS_jjj) ;  /* 0xffffff941ca87950 */ /* 0x000fea0003c3ffff */
.L_x_111:
[----:B------:R-:W-:-:S00]  /*6960*/  BRA `(.L_x_111) ;  /* 0xfffffffc00fc7947 */ /* 0x000fc0000383ffff */
[----:B------:R-:W-:-:S00]  /*6970*/  NOP ;  /* 0x0000000000007918 */ /* 0x000fc00000000000 */
        /* <DEDUP_REMOVED lines=8> */
.L_x_112:


//--------------------- .nv.shared.reserved.0     --------------------------
	.section	.nv.shared.reserved.0,"aw",@nobits
	.weak		__nv_reservedSMEM_offset_0_alias
	.size		__nv_reservedSMEM_offset_0_alias, 0, 64
	.other		__nv_reservedSMEM_offset_0_alias,@"STO_CUDA_RESERVED_SHARED STV_DEFAULT"
__nv_reservedSMEM_offset_0_alias:
	.zero		0
	.zero		64


//--------------------- .nv.constant0._Z5sobelPhS_jjj --------------------------
	.section	.nv.constant0._Z5sobelPhS_jjj,"a",@progbits
	.sectionflags	@""
	.align	4
.nv.constant0._Z5sobelPhS_jjj:
	.zero		924


//--------------------- SYMBOLS --------------------------

	.type		.nv.reservedSmem.offset0,@object
	.size		.nv.reservedSmem.offset0,0x4
